//
// Generated by NVIDIA NVVM Compiler
//
// Compiler Build ID: CL-36424714
// Cuda compilation tools, release 13.0, V13.0.88
// Based on NVVM 20.0.0
//

.version 9.0
.target sm_100
.address_size 64

	// .globl	_Z19game_of_life_kernelPKmPmii

.visible .entry _Z19game_of_life_kernelPKmPmii(
	.param .u64 .ptr .align 1 _Z19game_of_life_kernelPKmPmii_param_0,
	.param .u64 .ptr .align 1 _Z19game_of_life_kernelPKmPmii_param_1,
	.param .u32 _Z19game_of_life_kernelPKmPmii_param_2,
	.param .u32 _Z19game_of_life_kernelPKmPmii_param_3
)
{
	.reg .pred 	%p<205>;
	.reg .b32 	%r<866>;
	.reg .b64 	%rd<640>;

	ld.param.u64 	%rd207, [_Z19game_of_life_kernelPKmPmii_param_0];
	ld.param.u64 	%rd206, [_Z19game_of_life_kernelPKmPmii_param_1];
	ld.param.u32 	%r271, [_Z19game_of_life_kernelPKmPmii_param_2];
	ld.param.u32 	%r272, [_Z19game_of_life_kernelPKmPmii_param_3];
	cvta.to.global.u64 	%rd1, %rd207;
	mov.u32 	%r273, %ctaid.x;
	mov.u32 	%r274, %ntid.x;
	mov.u32 	%r275, %tid.x;
	mad.lo.s32 	%r1, %r273, %r274, %r275;
	mov.u32 	%r276, %ctaid.y;
	mov.u32 	%r277, %ntid.y;
	mov.u32 	%r278, %tid.y;
	mad.lo.s32 	%r2, %r276, %r277, %r278;
	setp.ge.s32 	%p1, %r2, %r271;
	setp.ge.s32 	%p2, %r1, %r272;
	or.pred  	%p3, %p1, %p2;
	@%p3 bra 	$L__BB0_144;
	mul.lo.s32 	%r3, %r272, %r2;
	add.s32 	%r4, %r3, %r1;
	mul.wide.s32 	%rd208, %r4, 8;
	add.s64 	%rd2, %rd1, %rd208;
	ld.global.u64 	%rd3, [%rd2];
	setp.lt.s32 	%p4, %r1, 1;
	mov.b32 	%r862, 0;
	@%p4 bra 	$L__BB0_3;
	ld.global.u64 	%rd209, [%rd2+-8];
	shr.u64 	%rd210, %rd209, 63;
	cvt.u32.u64 	%r862, %rd210;
$L__BB0_3:
	add.s32 	%r7, %r272, -1;
	setp.ge.s32 	%p5, %r1, %r7;
	mov.b32 	%r863, 0;
	@%p5 bra 	$L__BB0_5;
	ld.global.u32 	%r281, [%rd2+8];
	and.b32  	%r863, %r281, 1;
$L__BB0_5:
	setp.eq.s32 	%p6, %r2, 0;
	mov.b32 	%r864, 0;
	mov.b64 	%rd571, 0;
	mov.u64 	%rd572, %rd571;
	@%p6 bra 	$L__BB0_10;
	setp.lt.s32 	%p7, %r1, 1;
	sub.s32 	%r283, %r3, %r272;
	add.s32 	%r284, %r283, %r1;
	mul.wide.s32 	%rd213, %r284, 8;
	add.s64 	%rd4, %rd1, %rd213;
	ld.global.u64 	%rd571, [%rd4];
	mov.b64 	%rd572, 0;
	@%p7 bra 	$L__BB0_8;
	ld.global.u64 	%rd572, [%rd4+-8];
$L__BB0_8:
	setp.ge.s32 	%p8, %r1, %r7;
	@%p8 bra 	$L__BB0_10;
	ld.global.u32 	%r286, [%rd4+8];
	and.b32  	%r864, %r286, 1;
$L__BB0_10:
	add.s32 	%r288, %r271, -1;
	setp.ge.u32 	%p9, %r2, %r288;
	mov.b32 	%r865, 0;
	mov.b64 	%rd574, 0;
	mov.u64 	%rd575, %rd574;
	@%p9 bra 	$L__BB0_15;
	setp.lt.s32 	%p10, %r1, 1;
	mul.wide.s32 	%rd216, %r272, 8;
	add.s64 	%rd10, %rd2, %rd216;
	ld.global.u64 	%rd574, [%rd10];
	mov.b64 	%rd575, 0;
	@%p10 bra 	$L__BB0_13;
	ld.global.u64 	%rd575, [%rd10+-8];
$L__BB0_13:
	setp.ge.s32 	%p11, %r1, %r7;
	@%p11 bra 	$L__BB0_15;
	ld.global.u32 	%r290, [%rd10+8];
	and.b32  	%r865, %r290, 1;
$L__BB0_15:
	shr.u64 	%rd218, %rd572, 63;
	shr.u64 	%rd219, %rd575, 63;
	cvt.u32.u64 	%r291, %rd218;
	cvt.u32.u64 	%r14, %rd571;
	and.b32  	%r15, %r14, 1;
	shr.u32 	%r292, %r14, 1;
	and.b32  	%r16, %r292, 1;
	cvt.u32.u64 	%r17, %rd3;
	shr.u32 	%r293, %r17, 1;
	and.b32  	%r18, %r293, 1;
	cvt.u32.u64 	%r294, %rd219;
	cvt.u32.u64 	%r19, %rd574;
	and.b32  	%r20, %r19, 1;
	shr.u32 	%r295, %r19, 1;
	and.b32  	%r21, %r295, 1;
	add.s32 	%r296, %r20, %r15;
	add.s32 	%r297, %r296, %r291;
	add.s32 	%r298, %r297, %r16;
	add.s32 	%r299, %r298, %r862;
	add.s32 	%r300, %r299, %r18;
	add.s32 	%r301, %r300, %r294;
	add.s32 	%r22, %r301, %r21;
	setp.eq.s32 	%p12, %r22, 3;
	mov.b64 	%rd576, 1;
	@%p12 bra 	$L__BB0_17;
	and.b64  	%rd220, %rd3, 1;
	setp.eq.b64 	%p13, %rd220, 1;
	setp.eq.s32 	%p14, %r22, 2;
	and.pred  	%p15, %p13, %p14;
	selp.u64 	%rd576, 1, 0, %p15;
$L__BB0_17:
	shr.u32 	%r302, %r14, 2;
	and.b32  	%r23, %r302, 1;
	and.b32  	%r303, %r17, 1;
	shr.u32 	%r304, %r17, 2;
	and.b32  	%r24, %r304, 1;
	shr.u32 	%r305, %r19, 2;
	and.b32  	%r25, %r305, 1;
	add.s32 	%r306, %r21, %r16;
	add.s32 	%r307, %r306, %r15;
	add.s32 	%r308, %r307, %r23;
	add.s32 	%r309, %r308, %r303;
	add.s32 	%r310, %r309, %r24;
	add.s32 	%r311, %r310, %r20;
	add.s32 	%r26, %r311, %r25;
	setp.eq.s32 	%p16, %r26, 3;
	mov.b64 	%rd577, 2;
	@%p16 bra 	$L__BB0_19;
	shr.u64 	%rd222, %rd3, 1;
	and.b64  	%rd223, %rd222, 1;
	setp.eq.b64 	%p17, %rd223, 1;
	setp.eq.s32 	%p18, %r26, 2;
	selp.b64 	%rd224, 2, 0, %p18;
	selp.b64 	%rd577, %rd224, 0, %p17;
$L__BB0_19:
	or.b64  	%rd20, %rd577, %rd576;
	shr.u32 	%r312, %r14, 3;
	and.b32  	%r27, %r312, 1;
	shr.u32 	%r313, %r17, 3;
	and.b32  	%r28, %r313, 1;
	shr.u32 	%r314, %r19, 3;
	and.b32  	%r29, %r314, 1;
	add.s32 	%r315, %r25, %r23;
	add.s32 	%r316, %r315, %r16;
	add.s32 	%r317, %r316, %r27;
	add.s32 	%r318, %r317, %r18;
	add.s32 	%r319, %r318, %r28;
	add.s32 	%r320, %r319, %r21;
	add.s32 	%r30, %r320, %r29;
	setp.eq.s32 	%p19, %r30, 3;
	mov.b64 	%rd578, 4;
	@%p19 bra 	$L__BB0_21;
	shr.u64 	%rd226, %rd3, 2;
	and.b64  	%rd227, %rd226, 1;
	setp.eq.b64 	%p20, %rd227, 1;
	setp.eq.s32 	%p21, %r30, 2;
	selp.b64 	%rd228, 4, 0, %p21;
	selp.b64 	%rd578, %rd228, 0, %p20;
$L__BB0_21:
	or.b64  	%rd23, %rd578, %rd20;
	shr.u32 	%r321, %r14, 4;
	and.b32  	%r31, %r321, 1;
	shr.u32 	%r322, %r17, 4;
	and.b32  	%r32, %r322, 1;
	shr.u32 	%r323, %r19, 4;
	and.b32  	%r33, %r323, 1;
	add.s32 	%r324, %r29, %r27;
	add.s32 	%r325, %r324, %r23;
	add.s32 	%r326, %r325, %r31;
	add.s32 	%r327, %r326, %r24;
	add.s32 	%r328, %r327, %r32;
	add.s32 	%r329, %r328, %r25;
	add.s32 	%r34, %r329, %r33;
	setp.eq.s32 	%p22, %r34, 3;
	mov.b64 	%rd579, 8;
	@%p22 bra 	$L__BB0_23;
	shr.u64 	%rd230, %rd3, 3;
	and.b64  	%rd231, %rd230, 1;
	setp.eq.b64 	%p23, %rd231, 1;
	setp.eq.s32 	%p24, %r34, 2;
	selp.b64 	%rd232, 8, 0, %p24;
	selp.b64 	%rd579, %rd232, 0, %p23;
$L__BB0_23:
	or.b64  	%rd26, %rd579, %rd23;
	shr.u32 	%r330, %r14, 5;
	and.b32  	%r35, %r330, 1;
	shr.u32 	%r331, %r17, 5;
	and.b32  	%r36, %r331, 1;
	shr.u32 	%r332, %r19, 5;
	and.b32  	%r37, %r332, 1;
	add.s32 	%r333, %r33, %r31;
	add.s32 	%r334, %r333, %r27;
	add.s32 	%r335, %r334, %r35;
	add.s32 	%r336, %r335, %r28;
	add.s32 	%r337, %r336, %r36;
	add.s32 	%r338, %r337, %r29;
	add.s32 	%r38, %r338, %r37;
	setp.eq.s32 	%p25, %r38, 3;
	mov.b64 	%rd580, 16;
	@%p25 bra 	$L__BB0_25;
	shr.u64 	%rd234, %rd3, 4;
	and.b64  	%rd235, %rd234, 1;
	setp.eq.b64 	%p26, %rd235, 1;
	setp.eq.s32 	%p27, %r38, 2;
	selp.b64 	%rd236, 16, 0, %p27;
	selp.b64 	%rd580, %rd236, 0, %p26;
$L__BB0_25:
	or.b64  	%rd29, %rd580, %rd26;
	shr.u32 	%r339, %r14, 6;
	and.b32  	%r39, %r339, 1;
	shr.u32 	%r340, %r17, 6;
	and.b32  	%r40, %r340, 1;
	shr.u32 	%r341, %r19, 6;
	and.b32  	%r41, %r341, 1;
	add.s32 	%r342, %r37, %r35;
	add.s32 	%r343, %r342, %r31;
	add.s32 	%r344, %r343, %r39;
	add.s32 	%r345, %r344, %r32;
	add.s32 	%r346, %r345, %r40;
	add.s32 	%r347, %r346, %r33;
	add.s32 	%r42, %r347, %r41;
	setp.eq.s32 	%p28, %r42, 3;
	mov.b64 	%rd581, 32;
	@%p28 bra 	$L__BB0_27;
	shr.u64 	%rd238, %rd3, 5;
	and.b64  	%rd239, %rd238, 1;
	setp.eq.b64 	%p29, %rd239, 1;
	setp.eq.s32 	%p30, %r42, 2;
	selp.b64 	%rd240, 32, 0, %p30;
	selp.b64 	%rd581, %rd240, 0, %p29;
$L__BB0_27:
	or.b64  	%rd32, %rd581, %rd29;
	shr.u32 	%r348, %r14, 7;
	and.b32  	%r43, %r348, 1;
	shr.u32 	%r349, %r17, 7;
	and.b32  	%r44, %r349, 1;
	shr.u32 	%r350, %r19, 7;
	and.b32  	%r45, %r350, 1;
	add.s32 	%r351, %r41, %r39;
	add.s32 	%r352, %r351, %r35;
	add.s32 	%r353, %r352, %r43;
	add.s32 	%r354, %r353, %r36;
	add.s32 	%r355, %r354, %r44;
	add.s32 	%r356, %r355, %r37;
	add.s32 	%r46, %r356, %r45;
	setp.eq.s32 	%p31, %r46, 3;
	mov.b64 	%rd582, 64;
	@%p31 bra 	$L__BB0_29;
	shr.u64 	%rd242, %rd3, 6;
	and.b64  	%rd243, %rd242, 1;
	setp.eq.b64 	%p32, %rd243, 1;
	setp.eq.s32 	%p33, %r46, 2;
	selp.b64 	%rd244, 64, 0, %p33;
	selp.b64 	%rd582, %rd244, 0, %p32;
$L__BB0_29:
	or.b64  	%rd35, %rd582, %rd32;
	shr.u32 	%r357, %r14, 8;
	and.b32  	%r47, %r357, 1;
	shr.u32 	%r358, %r17, 8;
	and.b32  	%r48, %r358, 1;
	shr.u32 	%r359, %r19, 8;
	and.b32  	%r49, %r359, 1;
	add.s32 	%r360, %r45, %r43;
	add.s32 	%r361, %r360, %r39;
	add.s32 	%r362, %r361, %r47;
	add.s32 	%r363, %r362, %r40;
	add.s32 	%r364, %r363, %r48;
	add.s32 	%r365, %r364, %r41;
	add.s32 	%r50, %r365, %r49;
	setp.eq.s32 	%p34, %r50, 3;
	mov.b64 	%rd583, 128;
	@%p34 bra 	$L__BB0_31;
	shr.u64 	%rd246, %rd3, 7;
	and.b64  	%rd247, %rd246, 1;
	setp.eq.b64 	%p35, %rd247, 1;
	setp.eq.s32 	%p36, %r50, 2;
	selp.b64 	%rd248, 128, 0, %p36;
	selp.b64 	%rd583, %rd248, 0, %p35;
$L__BB0_31:
	or.b64  	%rd38, %rd583, %rd35;
	shr.u32 	%r366, %r14, 9;
	and.b32  	%r51, %r366, 1;
	shr.u32 	%r367, %r17, 9;
	and.b32  	%r52, %r367, 1;
	shr.u32 	%r368, %r19, 9;
	and.b32  	%r53, %r368, 1;
	add.s32 	%r369, %r49, %r47;
	add.s32 	%r370, %r369, %r43;
	add.s32 	%r371, %r370, %r51;
	add.s32 	%r372, %r371, %r44;
	add.s32 	%r373, %r372, %r52;
	add.s32 	%r374, %r373, %r45;
	add.s32 	%r54, %r374, %r53;
	setp.eq.s32 	%p37, %r54, 3;
	mov.b64 	%rd584, 256;
	@%p37 bra 	$L__BB0_33;
	shr.u64 	%rd250, %rd3, 8;
	and.b64  	%rd251, %rd250, 1;
	setp.eq.b64 	%p38, %rd251, 1;
	setp.eq.s32 	%p39, %r54, 2;
	selp.b64 	%rd252, 256, 0, %p39;
	selp.b64 	%rd584, %rd252, 0, %p38;
$L__BB0_33:
	or.b64  	%rd41, %rd584, %rd38;
	shr.u32 	%r375, %r14, 10;
	and.b32  	%r55, %r375, 1;
	shr.u32 	%r376, %r17, 10;
	and.b32  	%r56, %r376, 1;
	shr.u32 	%r377, %r19, 10;
	and.b32  	%r57, %r377, 1;
	add.s32 	%r378, %r53, %r51;
	add.s32 	%r379, %r378, %r47;
	add.s32 	%r380, %r379, %r55;
	add.s32 	%r381, %r380, %r48;
	add.s32 	%r382, %r381, %r56;
	add.s32 	%r383, %r382, %r49;
	add.s32 	%r58, %r383, %r57;
	setp.eq.s32 	%p40, %r58, 3;
	mov.b64 	%rd585, 512;
	@%p40 bra 	$L__BB0_35;
	shr.u64 	%rd254, %rd3, 9;
	and.b64  	%rd255, %rd254, 1;
	setp.eq.b64 	%p41, %rd255, 1;
	setp.eq.s32 	%p42, %r58, 2;
	selp.b64 	%rd256, 512, 0, %p42;
	selp.b64 	%rd585, %rd256, 0, %p41;
$L__BB0_35:
	or.b64  	%rd44, %rd585, %rd41;
	shr.u32 	%r384, %r14, 11;
	and.b32  	%r59, %r384, 1;
	shr.u32 	%r385, %r17, 11;
	and.b32  	%r60, %r385, 1;
	shr.u32 	%r386, %r19, 11;
	and.b32  	%r61, %r386, 1;
	add.s32 	%r387, %r57, %r55;
	add.s32 	%r388, %r387, %r51;
	add.s32 	%r389, %r388, %r59;
	add.s32 	%r390, %r389, %r52;
	add.s32 	%r391, %r390, %r60;
	add.s32 	%r392, %r391, %r53;
	add.s32 	%r62, %r392, %r61;
	setp.eq.s32 	%p43, %r62, 3;
	mov.b64 	%rd586, 1024;
	@%p43 bra 	$L__BB0_37;
	shr.u64 	%rd258, %rd3, 10;
	and.b64  	%rd259, %rd258, 1;
	setp.eq.b64 	%p44, %rd259, 1;
	setp.eq.s32 	%p45, %r62, 2;
	selp.b64 	%rd260, 1024, 0, %p45;
	selp.b64 	%rd586, %rd260, 0, %p44;
$L__BB0_37:
	or.b64  	%rd47, %rd586, %rd44;
	shr.u32 	%r393, %r14, 12;
	and.b32  	%r63, %r393, 1;
	shr.u32 	%r394, %r17, 12;
	and.b32  	%r64, %r394, 1;
	shr.u32 	%r395, %r19, 12;
	and.b32  	%r65, %r395, 1;
	add.s32 	%r396, %r61, %r59;
	add.s32 	%r397, %r396, %r55;
	add.s32 	%r398, %r397, %r63;
	add.s32 	%r399, %r398, %r56;
	add.s32 	%r400, %r399, %r64;
	add.s32 	%r401, %r400, %r57;
	add.s32 	%r66, %r401, %r65;
	setp.eq.s32 	%p46, %r66, 3;
	mov.b64 	%rd587, 2048;
	@%p46 bra 	$L__BB0_39;
	shr.u64 	%rd262, %rd3, 11;
	and.b64  	%rd263, %rd262, 1;
	setp.eq.b64 	%p47, %rd263, 1;
	setp.eq.s32 	%p48, %r66, 2;
	selp.b64 	%rd264, 2048, 0, %p48;
	selp.b64 	%rd587, %rd264, 0, %p47;
$L__BB0_39:
	or.b64  	%rd50, %rd587, %rd47;
	shr.u32 	%r402, %r14, 13;
	and.b32  	%r67, %r402, 1;
	shr.u32 	%r403, %r17, 13;
	and.b32  	%r68, %r403, 1;
	shr.u32 	%r404, %r19, 13;
	and.b32  	%r69, %r404, 1;
	add.s32 	%r405, %r65, %r63;
	add.s32 	%r406, %r405, %r59;
	add.s32 	%r407, %r406, %r67;
	add.s32 	%r408, %r407, %r60;
	add.s32 	%r409, %r408, %r68;
	add.s32 	%r410, %r409, %r61;
	add.s32 	%r70, %r410, %r69;
	setp.eq.s32 	%p49, %r70, 3;
	mov.b64 	%rd588, 4096;
	@%p49 bra 	$L__BB0_41;
	shr.u64 	%rd266, %rd3, 12;
	and.b64  	%rd267, %rd266, 1;
	setp.eq.b64 	%p50, %rd267, 1;
	setp.eq.s32 	%p51, %r70, 2;
	selp.b64 	%rd268, 4096, 0, %p51;
	selp.b64 	%rd588, %rd268, 0, %p50;
$L__BB0_41:
	or.b64  	%rd53, %rd588, %rd50;
	shr.u32 	%r411, %r14, 14;
	and.b32  	%r71, %r411, 1;
	shr.u32 	%r412, %r17, 14;
	and.b32  	%r72, %r412, 1;
	shr.u32 	%r413, %r19, 14;
	and.b32  	%r73, %r413, 1;
	add.s32 	%r414, %r69, %r67;
	add.s32 	%r415, %r414, %r63;
	add.s32 	%r416, %r415, %r71;
	add.s32 	%r417, %r416, %r64;
	add.s32 	%r418, %r417, %r72;
	add.s32 	%r419, %r418, %r65;
	add.s32 	%r74, %r419, %r73;
	setp.eq.s32 	%p52, %r74, 3;
	mov.b64 	%rd589, 8192;
	@%p52 bra 	$L__BB0_43;
	shr.u64 	%rd270, %rd3, 13;
	and.b64  	%rd271, %rd270, 1;
	setp.eq.b64 	%p53, %rd271, 1;
	setp.eq.s32 	%p54, %r74, 2;
	selp.b64 	%rd272, 8192, 0, %p54;
	selp.b64 	%rd589, %rd272, 0, %p53;
$L__BB0_43:
	or.b64  	%rd56, %rd589, %rd53;
	shr.u32 	%r420, %r14, 15;
	and.b32  	%r75, %r420, 1;
	shr.u32 	%r421, %r17, 15;
	and.b32  	%r76, %r421, 1;
	shr.u32 	%r422, %r19, 15;
	and.b32  	%r77, %r422, 1;
	add.s32 	%r423, %r73, %r71;
	add.s32 	%r424, %r423, %r67;
	add.s32 	%r425, %r424, %r75;
	add.s32 	%r426, %r425, %r68;
	add.s32 	%r427, %r426, %r76;
	add.s32 	%r428, %r427, %r69;
	add.s32 	%r78, %r428, %r77;
	setp.eq.s32 	%p55, %r78, 3;
	mov.b64 	%rd590, 16384;
	@%p55 bra 	$L__BB0_45;
	shr.u64 	%rd274, %rd3, 14;
	and.b64  	%rd275, %rd274, 1;
	setp.eq.b64 	%p56, %rd275, 1;
	setp.eq.s32 	%p57, %r78, 2;
	selp.b64 	%rd276, 16384, 0, %p57;
	selp.b64 	%rd590, %rd276, 0, %p56;
$L__BB0_45:
	or.b64  	%rd59, %rd590, %rd56;
	shr.u32 	%r429, %r14, 16;
	and.b32  	%r79, %r429, 1;
	shr.u32 	%r430, %r17, 16;
	and.b32  	%r80, %r430, 1;
	shr.u32 	%r431, %r19, 16;
	and.b32  	%r81, %r431, 1;
	add.s32 	%r432, %r77, %r75;
	add.s32 	%r433, %r432, %r71;
	add.s32 	%r434, %r433, %r79;
	add.s32 	%r435, %r434, %r72;
	add.s32 	%r436, %r435, %r80;
	add.s32 	%r437, %r436, %r73;
	add.s32 	%r82, %r437, %r81;
	setp.eq.s32 	%p58, %r82, 3;
	mov.b64 	%rd591, 32768;
	@%p58 bra 	$L__BB0_47;
	shr.u64 	%rd278, %rd3, 15;
	and.b64  	%rd279, %rd278, 1;
	setp.eq.b64 	%p59, %rd279, 1;
	setp.eq.s32 	%p60, %r82, 2;
	selp.b64 	%rd280, 32768, 0, %p60;
	selp.b64 	%rd591, %rd280, 0, %p59;
$L__BB0_47:
	or.b64  	%rd62, %rd591, %rd59;
	shr.u32 	%r438, %r14, 17;
	and.b32  	%r83, %r438, 1;
	shr.u32 	%r439, %r17, 17;
	and.b32  	%r84, %r439, 1;
	shr.u32 	%r440, %r19, 17;
	and.b32  	%r85, %r440, 1;
	add.s32 	%r441, %r81, %r79;
	add.s32 	%r442, %r441, %r75;
	add.s32 	%r443, %r442, %r83;
	add.s32 	%r444, %r443, %r76;
	add.s32 	%r445, %r444, %r84;
	add.s32 	%r446, %r445, %r77;
	add.s32 	%r86, %r446, %r85;
	setp.eq.s32 	%p61, %r86, 3;
	mov.b64 	%rd592, 65536;
	@%p61 bra 	$L__BB0_49;
	shr.u64 	%rd282, %rd3, 16;
	and.b64  	%rd283, %rd282, 1;
	setp.eq.b64 	%p62, %rd283, 1;
	setp.eq.s32 	%p63, %r86, 2;
	selp.b64 	%rd284, 65536, 0, %p63;
	selp.b64 	%rd592, %rd284, 0, %p62;
$L__BB0_49:
	or.b64  	%rd65, %rd592, %rd62;
	shr.u32 	%r447, %r14, 18;
	and.b32  	%r87, %r447, 1;
	shr.u32 	%r448, %r17, 18;
	and.b32  	%r88, %r448, 1;
	shr.u32 	%r449, %r19, 18;
	and.b32  	%r89, %r449, 1;
	add.s32 	%r450, %r85, %r83;
	add.s32 	%r451, %r450, %r79;
	add.s32 	%r452, %r451, %r87;
	add.s32 	%r453, %r452, %r80;
	add.s32 	%r454, %r453, %r88;
	add.s32 	%r455, %r454, %r81;
	add.s32 	%r90, %r455, %r89;
	setp.eq.s32 	%p64, %r90, 3;
	mov.b64 	%rd593, 131072;
	@%p64 bra 	$L__BB0_51;
	shr.u64 	%rd286, %rd3, 17;
	and.b64  	%rd287, %rd286, 1;
	setp.eq.b64 	%p65, %rd287, 1;
	setp.eq.s32 	%p66, %r90, 2;
	selp.b64 	%rd288, 131072, 0, %p66;
	selp.b64 	%rd593, %rd288, 0, %p65;
$L__BB0_51:
	or.b64  	%rd68, %rd593, %rd65;
	shr.u32 	%r456, %r14, 19;
	and.b32  	%r91, %r456, 1;
	shr.u32 	%r457, %r17, 19;
	and.b32  	%r92, %r457, 1;
	shr.u32 	%r458, %r19, 19;
	and.b32  	%r93, %r458, 1;
	add.s32 	%r459, %r89, %r87;
	add.s32 	%r460, %r459, %r83;
	add.s32 	%r461, %r460, %r91;
	add.s32 	%r462, %r461, %r84;
	add.s32 	%r463, %r462, %r92;
	add.s32 	%r464, %r463, %r85;
	add.s32 	%r94, %r464, %r93;
	setp.eq.s32 	%p67, %r94, 3;
	mov.b64 	%rd594, 262144;
	@%p67 bra 	$L__BB0_53;
	shr.u64 	%rd290, %rd3, 18;
	and.b64  	%rd291, %rd290, 1;
	setp.eq.b64 	%p68, %rd291, 1;
	setp.eq.s32 	%p69, %r94, 2;
	selp.b64 	%rd292, 262144, 0, %p69;
	selp.b64 	%rd594, %rd292, 0, %p68;
$L__BB0_53:
	or.b64  	%rd71, %rd594, %rd68;
	shr.u32 	%r465, %r14, 20;
	and.b32  	%r95, %r465, 1;
	shr.u32 	%r466, %r17, 20;
	and.b32  	%r96, %r466, 1;
	shr.u32 	%r467, %r19, 20;
	and.b32  	%r97, %r467, 1;
	add.s32 	%r468, %r93, %r91;
	add.s32 	%r469, %r468, %r87;
	add.s32 	%r470, %r469, %r95;
	add.s32 	%r471, %r470, %r88;
	add.s32 	%r472, %r471, %r96;
	add.s32 	%r473, %r472, %r89;
	add.s32 	%r98, %r473, %r97;
	setp.eq.s32 	%p70, %r98, 3;
	mov.b64 	%rd595, 524288;
	@%p70 bra 	$L__BB0_55;
	shr.u64 	%rd294, %rd3, 19;
	and.b64  	%rd295, %rd294, 1;
	setp.eq.b64 	%p71, %rd295, 1;
	setp.eq.s32 	%p72, %r98, 2;
	selp.b64 	%rd296, 524288, 0, %p72;
	selp.b64 	%rd595, %rd296, 0, %p71;
$L__BB0_55:
	or.b64  	%rd74, %rd595, %rd71;
	shr.u32 	%r474, %r14, 21;
	and.b32  	%r99, %r474, 1;
	shr.u32 	%r475, %r17, 21;
	and.b32  	%r100, %r475, 1;
	shr.u32 	%r476, %r19, 21;
	and.b32  	%r101, %r476, 1;
	add.s32 	%r477, %r97, %r95;
	add.s32 	%r478, %r477, %r91;
	add.s32 	%r479, %r478, %r99;
	add.s32 	%r480, %r479, %r92;
	add.s32 	%r481, %r480, %r100;
	add.s32 	%r482, %r481, %r93;
	add.s32 	%r102, %r482, %r101;
	setp.eq.s32 	%p73, %r102, 3;
	mov.b64 	%rd596, 1048576;
	@%p73 bra 	$L__BB0_57;
	shr.u64 	%rd298, %rd3, 20;
	and.b64  	%rd299, %rd298, 1;
	setp.eq.b64 	%p74, %rd299, 1;
	setp.eq.s32 	%p75, %r102, 2;
	selp.b64 	%rd300, 1048576, 0, %p75;
	selp.b64 	%rd596, %rd300, 0, %p74;
$L__BB0_57:
	or.b64  	%rd77, %rd596, %rd74;
	shr.u32 	%r483, %r14, 22;
	and.b32  	%r103, %r483, 1;
	shr.u32 	%r484, %r17, 22;
	and.b32  	%r104, %r484, 1;
	shr.u32 	%r485, %r19, 22;
	and.b32  	%r105, %r485, 1;
	add.s32 	%r486, %r101, %r99;
	add.s32 	%r487, %r486, %r95;
	add.s32 	%r488, %r487, %r103;
	add.s32 	%r489, %r488, %r96;
	add.s32 	%r490, %r489, %r104;
	add.s32 	%r491, %r490, %r97;
	add.s32 	%r106, %r491, %r105;
	setp.eq.s32 	%p76, %r106, 3;
	mov.b64 	%rd597, 2097152;
	@%p76 bra 	$L__BB0_59;
	shr.u64 	%rd302, %rd3, 21;
	and.b64  	%rd303, %rd302, 1;
	setp.eq.b64 	%p77, %rd303, 1;
	setp.eq.s32 	%p78, %r106, 2;
	selp.b64 	%rd304, 2097152, 0, %p78;
	selp.b64 	%rd597, %rd304, 0, %p77;
$L__BB0_59:
	or.b64  	%rd80, %rd597, %rd77;
	shr.u32 	%r492, %r14, 23;
	and.b32  	%r107, %r492, 1;
	shr.u32 	%r493, %r17, 23;
	and.b32  	%r108, %r493, 1;
	shr.u32 	%r494, %r19, 23;
	and.b32  	%r109, %r494, 1;
	add.s32 	%r495, %r105, %r103;
	add.s32 	%r496, %r495, %r99;
	add.s32 	%r497, %r496, %r107;
	add.s32 	%r498, %r497, %r100;
	add.s32 	%r499, %r498, %r108;
	add.s32 	%r500, %r499, %r101;
	add.s32 	%r110, %r500, %r109;
	setp.eq.s32 	%p79, %r110, 3;
	mov.b64 	%rd598, 4194304;
	@%p79 bra 	$L__BB0_61;
	shr.u64 	%rd306, %rd3, 22;
	and.b64  	%rd307, %rd306, 1;
	setp.eq.b64 	%p80, %rd307, 1;
	setp.eq.s32 	%p81, %r110, 2;
	selp.b64 	%rd308, 4194304, 0, %p81;
	selp.b64 	%rd598, %rd308, 0, %p80;
$L__BB0_61:
	or.b64  	%rd83, %rd598, %rd80;
	shr.u32 	%r501, %r14, 24;
	and.b32  	%r111, %r501, 1;
	shr.u32 	%r502, %r17, 24;
	and.b32  	%r112, %r502, 1;
	shr.u32 	%r503, %r19, 24;
	and.b32  	%r113, %r503, 1;
	add.s32 	%r504, %r109, %r107;
	add.s32 	%r505, %r504, %r103;
	add.s32 	%r506, %r505, %r111;
	add.s32 	%r507, %r506, %r104;
	add.s32 	%r508, %r507, %r112;
	add.s32 	%r509, %r508, %r105;
	add.s32 	%r114, %r509, %r113;
	setp.eq.s32 	%p82, %r114, 3;
	mov.b64 	%rd599, 8388608;
	@%p82 bra 	$L__BB0_63;
	shr.u64 	%rd310, %rd3, 23;
	and.b64  	%rd311, %rd310, 1;
	setp.eq.b64 	%p83, %rd311, 1;
	setp.eq.s32 	%p84, %r114, 2;
	selp.b64 	%rd312, 8388608, 0, %p84;
	selp.b64 	%rd599, %rd312, 0, %p83;
$L__BB0_63:
	or.b64  	%rd86, %rd599, %rd83;
	shr.u32 	%r510, %r14, 25;
	and.b32  	%r115, %r510, 1;
	shr.u32 	%r511, %r17, 25;
	and.b32  	%r116, %r511, 1;
	shr.u32 	%r512, %r19, 25;
	and.b32  	%r117, %r512, 1;
	add.s32 	%r513, %r113, %r111;
	add.s32 	%r514, %r513, %r107;
	add.s32 	%r515, %r514, %r115;
	add.s32 	%r516, %r515, %r108;
	add.s32 	%r517, %r516, %r116;
	add.s32 	%r518, %r517, %r109;
	add.s32 	%r118, %r518, %r117;
	setp.eq.s32 	%p85, %r118, 3;
	mov.b64 	%rd600, 16777216;
	@%p85 bra 	$L__BB0_65;
	shr.u64 	%rd314, %rd3, 24;
	and.b64  	%rd315, %rd314, 1;
	setp.eq.b64 	%p86, %rd315, 1;
	setp.eq.s32 	%p87, %r118, 2;
	selp.b64 	%rd316, 16777216, 0, %p87;
	selp.b64 	%rd600, %rd316, 0, %p86;
$L__BB0_65:
	or.b64  	%rd89, %rd600, %rd86;
	shr.u32 	%r519, %r14, 26;
	and.b32  	%r119, %r519, 1;
	shr.u32 	%r520, %r17, 26;
	and.b32  	%r120, %r520, 1;
	shr.u32 	%r521, %r19, 26;
	and.b32  	%r121, %r521, 1;
	add.s32 	%r522, %r117, %r115;
	add.s32 	%r523, %r522, %r111;
	add.s32 	%r524, %r523, %r119;
	add.s32 	%r525, %r524, %r112;
	add.s32 	%r526, %r525, %r120;
	add.s32 	%r527, %r526, %r113;
	add.s32 	%r122, %r527, %r121;
	setp.eq.s32 	%p88, %r122, 3;
	mov.b64 	%rd601, 33554432;
	@%p88 bra 	$L__BB0_67;
	shr.u64 	%rd318, %rd3, 25;
	and.b64  	%rd319, %rd318, 1;
	setp.eq.b64 	%p89, %rd319, 1;
	setp.eq.s32 	%p90, %r122, 2;
	selp.b64 	%rd320, 33554432, 0, %p90;
	selp.b64 	%rd601, %rd320, 0, %p89;
$L__BB0_67:
	or.b64  	%rd92, %rd601, %rd89;
	shr.u32 	%r528, %r14, 27;
	and.b32  	%r123, %r528, 1;
	shr.u32 	%r529, %r17, 27;
	and.b32  	%r124, %r529, 1;
	shr.u32 	%r530, %r19, 27;
	and.b32  	%r125, %r530, 1;
	add.s32 	%r531, %r121, %r119;
	add.s32 	%r532, %r531, %r115;
	add.s32 	%r533, %r532, %r123;
	add.s32 	%r534, %r533, %r116;
	add.s32 	%r535, %r534, %r124;
	add.s32 	%r536, %r535, %r117;
	add.s32 	%r126, %r536, %r125;
	setp.eq.s32 	%p91, %r126, 3;
	mov.b64 	%rd602, 67108864;
	@%p91 bra 	$L__BB0_69;
	shr.u64 	%rd322, %rd3, 26;
	and.b64  	%rd323, %rd322, 1;
	setp.eq.b64 	%p92, %rd323, 1;
	setp.eq.s32 	%p93, %r126, 2;
	selp.b64 	%rd324, 67108864, 0, %p93;
	selp.b64 	%rd602, %rd324, 0, %p92;
$L__BB0_69:
	or.b64  	%rd95, %rd602, %rd92;
	shr.u32 	%r537, %r14, 28;
	and.b32  	%r127, %r537, 1;
	shr.u32 	%r538, %r17, 28;
	and.b32  	%r128, %r538, 1;
	shr.u32 	%r539, %r19, 28;
	and.b32  	%r129, %r539, 1;
	add.s32 	%r540, %r125, %r123;
	add.s32 	%r541, %r540, %r119;
	add.s32 	%r542, %r541, %r127;
	add.s32 	%r543, %r542, %r120;
	add.s32 	%r544, %r543, %r128;
	add.s32 	%r545, %r544, %r121;
	add.s32 	%r130, %r545, %r129;
	setp.eq.s32 	%p94, %r130, 3;
	mov.b64 	%rd603, 134217728;
	@%p94 bra 	$L__BB0_71;
	shr.u64 	%rd326, %rd3, 27;
	and.b64  	%rd327, %rd326, 1;
	setp.eq.b64 	%p95, %rd327, 1;
	setp.eq.s32 	%p96, %r130, 2;
	selp.b64 	%rd328, 134217728, 0, %p96;
	selp.b64 	%rd603, %rd328, 0, %p95;
$L__BB0_71:
	or.b64  	%rd98, %rd603, %rd95;
	shr.u32 	%r546, %r14, 29;
	and.b32  	%r131, %r546, 1;
	shr.u32 	%r547, %r17, 29;
	and.b32  	%r132, %r547, 1;
	shr.u32 	%r548, %r19, 29;
	and.b32  	%r133, %r548, 1;
	add.s32 	%r549, %r129, %r127;
	add.s32 	%r550, %r549, %r123;
	add.s32 	%r551, %r550, %r131;
	add.s32 	%r552, %r551, %r124;
	add.s32 	%r553, %r552, %r132;
	add.s32 	%r554, %r553, %r125;
	add.s32 	%r134, %r554, %r133;
	setp.eq.s32 	%p97, %r134, 3;
	mov.b64 	%rd604, 268435456;
	@%p97 bra 	$L__BB0_73;
	shr.u64 	%rd330, %rd3, 28;
	and.b64  	%rd331, %rd330, 1;
	setp.eq.b64 	%p98, %rd331, 1;
	setp.eq.s32 	%p99, %r134, 2;
	selp.b64 	%rd332, 268435456, 0, %p99;
	selp.b64 	%rd604, %rd332, 0, %p98;
$L__BB0_73:
	or.b64  	%rd101, %rd604, %rd98;
	shr.u32 	%r555, %r14, 30;
	and.b32  	%r135, %r555, 1;
	shr.u32 	%r556, %r17, 30;
	and.b32  	%r136, %r556, 1;
	shr.u32 	%r557, %r19, 30;
	and.b32  	%r137, %r557, 1;
	add.s32 	%r558, %r133, %r131;
	add.s32 	%r559, %r558, %r127;
	add.s32 	%r560, %r559, %r135;
	add.s32 	%r561, %r560, %r128;
	add.s32 	%r562, %r561, %r136;
	add.s32 	%r563, %r562, %r129;
	add.s32 	%r138, %r563, %r137;
	setp.eq.s32 	%p100, %r138, 3;
	mov.b64 	%rd605, 536870912;
	@%p100 bra 	$L__BB0_75;
	shr.u64 	%rd334, %rd3, 29;
	and.b64  	%rd335, %rd334, 1;
	setp.eq.b64 	%p101, %rd335, 1;
	setp.eq.s32 	%p102, %r138, 2;
	selp.b64 	%rd336, 536870912, 0, %p102;
	selp.b64 	%rd605, %rd336, 0, %p101;
$L__BB0_75:
	or.b64  	%rd104, %rd605, %rd101;
	shr.u32 	%r139, %r14, 31;
	shr.u32 	%r140, %r17, 31;
	shr.u32 	%r141, %r19, 31;
	add.s32 	%r564, %r137, %r135;
	add.s32 	%r565, %r564, %r131;
	add.s32 	%r566, %r565, %r139;
	add.s32 	%r567, %r566, %r132;
	add.s32 	%r568, %r567, %r140;
	add.s32 	%r569, %r568, %r133;
	add.s32 	%r142, %r569, %r141;
	setp.eq.s32 	%p103, %r142, 3;
	mov.b64 	%rd606, 1073741824;
	@%p103 bra 	$L__BB0_77;
	shr.u64 	%rd338, %rd3, 30;
	and.b64  	%rd339, %rd338, 1;
	setp.eq.b64 	%p104, %rd339, 1;
	setp.eq.s32 	%p105, %r142, 2;
	selp.b64 	%rd340, 1073741824, 0, %p105;
	selp.b64 	%rd606, %rd340, 0, %p104;
$L__BB0_77:
	or.b64  	%rd107, %rd606, %rd104;
	{ .reg .b32 tmp; mov.b64 {tmp, %r570}, %rd571; }
	and.b32  	%r143, %r570, 1;
	{ .reg .b32 tmp; mov.b64 {tmp, %r571}, %rd3; }
	and.b32  	%r144, %r571, 1;
	{ .reg .b32 tmp; mov.b64 {tmp, %r572}, %rd574; }
	and.b32  	%r145, %r572, 1;
	add.s32 	%r573, %r141, %r139;
	add.s32 	%r574, %r573, %r135;
	add.s32 	%r575, %r574, %r143;
	add.s32 	%r576, %r575, %r136;
	add.s32 	%r577, %r576, %r144;
	add.s32 	%r578, %r577, %r137;
	add.s32 	%r146, %r578, %r145;
	setp.eq.s32 	%p106, %r146, 3;
	mov.b64 	%rd607, 2147483648;
	@%p106 bra 	$L__BB0_79;
	shr.u64 	%rd342, %rd3, 31;
	and.b64  	%rd343, %rd342, 1;
	setp.eq.b64 	%p107, %rd343, 1;
	setp.eq.s32 	%p108, %r146, 2;
	selp.b64 	%rd344, 2147483648, 0, %p108;
	selp.b64 	%rd607, %rd344, 0, %p107;
$L__BB0_79:
	or.b64  	%rd110, %rd607, %rd107;
	shr.u64 	%rd346, %rd571, 33;
	cvt.u32.u64 	%r579, %rd346;
	and.b32  	%r147, %r579, 1;
	shr.u64 	%rd347, %rd3, 33;
	cvt.u32.u64 	%r580, %rd347;
	and.b32  	%r148, %r580, 1;
	shr.u64 	%rd348, %rd574, 33;
	cvt.u32.u64 	%r581, %rd348;
	and.b32  	%r149, %r581, 1;
	add.s32 	%r582, %r145, %r143;
	add.s32 	%r583, %r582, %r139;
	add.s32 	%r584, %r583, %r147;
	add.s32 	%r585, %r584, %r140;
	add.s32 	%r586, %r585, %r148;
	add.s32 	%r587, %r586, %r141;
	add.s32 	%r150, %r587, %r149;
	setp.eq.s32 	%p109, %r150, 3;
	mov.b64 	%rd608, 4294967296;
	@%p109 bra 	$L__BB0_81;
	shr.u64 	%rd349, %rd3, 32;
	and.b64  	%rd350, %rd349, 1;
	setp.eq.b64 	%p110, %rd350, 1;
	setp.eq.s32 	%p111, %r150, 2;
	selp.b64 	%rd351, 4294967296, 0, %p111;
	selp.b64 	%rd608, %rd351, 0, %p110;
$L__BB0_81:
	or.b64  	%rd113, %rd608, %rd110;
	shr.u64 	%rd353, %rd571, 34;
	cvt.u32.u64 	%r588, %rd353;
	and.b32  	%r151, %r588, 1;
	shr.u64 	%rd354, %rd3, 34;
	cvt.u32.u64 	%r589, %rd354;
	and.b32  	%r152, %r589, 1;
	shr.u64 	%rd355, %rd574, 34;
	cvt.u32.u64 	%r590, %rd355;
	and.b32  	%r153, %r590, 1;
	add.s32 	%r591, %r149, %r147;
	add.s32 	%r592, %r591, %r143;
	add.s32 	%r593, %r592, %r151;
	add.s32 	%r594, %r593, %r144;
	add.s32 	%r595, %r594, %r152;
	add.s32 	%r596, %r595, %r145;
	add.s32 	%r154, %r596, %r153;
	setp.eq.s32 	%p112, %r154, 3;
	mov.b64 	%rd609, 8589934592;
	@%p112 bra 	$L__BB0_83;
	and.b64  	%rd357, %rd347, 1;
	setp.eq.b64 	%p113, %rd357, 1;
	setp.eq.s32 	%p114, %r154, 2;
	selp.b64 	%rd358, 8589934592, 0, %p114;
	selp.b64 	%rd609, %rd358, 0, %p113;
$L__BB0_83:
	or.b64  	%rd116, %rd609, %rd113;
	shr.u64 	%rd360, %rd571, 35;
	cvt.u32.u64 	%r597, %rd360;
	and.b32  	%r155, %r597, 1;
	shr.u64 	%rd361, %rd3, 35;
	cvt.u32.u64 	%r598, %rd361;
	and.b32  	%r156, %r598, 1;
	shr.u64 	%rd362, %rd574, 35;
	cvt.u32.u64 	%r599, %rd362;
	and.b32  	%r157, %r599, 1;
	add.s32 	%r600, %r153, %r151;
	add.s32 	%r601, %r600, %r147;
	add.s32 	%r602, %r601, %r155;
	add.s32 	%r603, %r602, %r148;
	add.s32 	%r604, %r603, %r156;
	add.s32 	%r605, %r604, %r149;
	add.s32 	%r158, %r605, %r157;
	setp.eq.s32 	%p115, %r158, 3;
	mov.b64 	%rd610, 17179869184;
	@%p115 bra 	$L__BB0_85;
	and.b64  	%rd364, %rd354, 1;
	setp.eq.b64 	%p116, %rd364, 1;
	setp.eq.s32 	%p117, %r158, 2;
	selp.b64 	%rd365, 17179869184, 0, %p117;
	selp.b64 	%rd610, %rd365, 0, %p116;
$L__BB0_85:
	or.b64  	%rd119, %rd610, %rd116;
	shr.u64 	%rd367, %rd571, 36;
	cvt.u32.u64 	%r606, %rd367;
	and.b32  	%r159, %r606, 1;
	shr.u64 	%rd368, %rd3, 36;
	cvt.u32.u64 	%r607, %rd368;
	and.b32  	%r160, %r607, 1;
	shr.u64 	%rd369, %rd574, 36;
	cvt.u32.u64 	%r608, %rd369;
	and.b32  	%r161, %r608, 1;
	add.s32 	%r609, %r157, %r155;
	add.s32 	%r610, %r609, %r151;
	add.s32 	%r611, %r610, %r159;
	add.s32 	%r612, %r611, %r152;
	add.s32 	%r613, %r612, %r160;
	add.s32 	%r614, %r613, %r153;
	add.s32 	%r162, %r614, %r161;
	setp.eq.s32 	%p118, %r162, 3;
	mov.b64 	%rd611, 34359738368;
	@%p118 bra 	$L__BB0_87;
	and.b64  	%rd371, %rd361, 1;
	setp.eq.b64 	%p119, %rd371, 1;
	setp.eq.s32 	%p120, %r162, 2;
	selp.b64 	%rd372, 34359738368, 0, %p120;
	selp.b64 	%rd611, %rd372, 0, %p119;
$L__BB0_87:
	or.b64  	%rd122, %rd611, %rd119;
	shr.u64 	%rd374, %rd571, 37;
	cvt.u32.u64 	%r615, %rd374;
	and.b32  	%r163, %r615, 1;
	shr.u64 	%rd375, %rd3, 37;
	cvt.u32.u64 	%r616, %rd375;
	and.b32  	%r164, %r616, 1;
	shr.u64 	%rd376, %rd574, 37;
	cvt.u32.u64 	%r617, %rd376;
	and.b32  	%r165, %r617, 1;
	add.s32 	%r618, %r161, %r159;
	add.s32 	%r619, %r618, %r155;
	add.s32 	%r620, %r619, %r163;
	add.s32 	%r621, %r620, %r156;
	add.s32 	%r622, %r621, %r164;
	add.s32 	%r623, %r622, %r157;
	add.s32 	%r166, %r623, %r165;
	setp.eq.s32 	%p121, %r166, 3;
	mov.b64 	%rd612, 68719476736;
	@%p121 bra 	$L__BB0_89;
	and.b64  	%rd378, %rd368, 1;
	setp.eq.b64 	%p122, %rd378, 1;
	setp.eq.s32 	%p123, %r166, 2;
	selp.b64 	%rd379, 68719476736, 0, %p123;
	selp.b64 	%rd612, %rd379, 0, %p122;
$L__BB0_89:
	or.b64  	%rd125, %rd612, %rd122;
	shr.u64 	%rd381, %rd571, 38;
	cvt.u32.u64 	%r624, %rd381;
	and.b32  	%r167, %r624, 1;
	shr.u64 	%rd382, %rd3, 38;
	cvt.u32.u64 	%r625, %rd382;
	and.b32  	%r168, %r625, 1;
	shr.u64 	%rd383, %rd574, 38;
	cvt.u32.u64 	%r626, %rd383;
	and.b32  	%r169, %r626, 1;
	add.s32 	%r627, %r165, %r163;
	add.s32 	%r628, %r627, %r159;
	add.s32 	%r629, %r628, %r167;
	add.s32 	%r630, %r629, %r160;
	add.s32 	%r631, %r630, %r168;
	add.s32 	%r632, %r631, %r161;
	add.s32 	%r170, %r632, %r169;
	setp.eq.s32 	%p124, %r170, 3;
	mov.b64 	%rd613, 137438953472;
	@%p124 bra 	$L__BB0_91;
	and.b64  	%rd385, %rd375, 1;
	setp.eq.b64 	%p125, %rd385, 1;
	setp.eq.s32 	%p126, %r170, 2;
	selp.b64 	%rd386, 137438953472, 0, %p126;
	selp.b64 	%rd613, %rd386, 0, %p125;
$L__BB0_91:
	or.b64  	%rd128, %rd613, %rd125;
	shr.u64 	%rd388, %rd571, 39;
	cvt.u32.u64 	%r633, %rd388;
	and.b32  	%r171, %r633, 1;
	shr.u64 	%rd389, %rd3, 39;
	cvt.u32.u64 	%r634, %rd389;
	and.b32  	%r172, %r634, 1;
	shr.u64 	%rd390, %rd574, 39;
	cvt.u32.u64 	%r635, %rd390;
	and.b32  	%r173, %r635, 1;
	add.s32 	%r636, %r169, %r167;
	add.s32 	%r637, %r636, %r163;
	add.s32 	%r638, %r637, %r171;
	add.s32 	%r639, %r638, %r164;
	add.s32 	%r640, %r639, %r172;
	add.s32 	%r641, %r640, %r165;
	add.s32 	%r174, %r641, %r173;
	setp.eq.s32 	%p127, %r174, 3;
	mov.b64 	%rd614, 274877906944;
	@%p127 bra 	$L__BB0_93;
	and.b64  	%rd392, %rd382, 1;
	setp.eq.b64 	%p128, %rd392, 1;
	setp.eq.s32 	%p129, %r174, 2;
	selp.b64 	%rd393, 274877906944, 0, %p129;
	selp.b64 	%rd614, %rd393, 0, %p128;
$L__BB0_93:
	or.b64  	%rd131, %rd614, %rd128;
	shr.u64 	%rd395, %rd571, 40;
	cvt.u32.u64 	%r642, %rd395;
	and.b32  	%r175, %r642, 1;
	shr.u64 	%rd396, %rd3, 40;
	cvt.u32.u64 	%r643, %rd396;
	and.b32  	%r176, %r643, 1;
	shr.u64 	%rd397, %rd574, 40;
	cvt.u32.u64 	%r644, %rd397;
	and.b32  	%r177, %r644, 1;
	add.s32 	%r645, %r173, %r171;
	add.s32 	%r646, %r645, %r167;
	add.s32 	%r647, %r646, %r175;
	add.s32 	%r648, %r647, %r168;
	add.s32 	%r649, %r648, %r176;
	add.s32 	%r650, %r649, %r169;
	add.s32 	%r178, %r650, %r177;
	setp.eq.s32 	%p130, %r178, 3;
	mov.b64 	%rd615, 549755813888;
	@%p130 bra 	$L__BB0_95;
	and.b64  	%rd399, %rd389, 1;
	setp.eq.b64 	%p131, %rd399, 1;
	setp.eq.s32 	%p132, %r178, 2;
	selp.b64 	%rd400, 549755813888, 0, %p132;
	selp.b64 	%rd615, %rd400, 0, %p131;
$L__BB0_95:
	or.b64  	%rd134, %rd615, %rd131;
	shr.u64 	%rd402, %rd571, 41;
	cvt.u32.u64 	%r651, %rd402;
	and.b32  	%r179, %r651, 1;
	shr.u64 	%rd403, %rd3, 41;
	cvt.u32.u64 	%r652, %rd403;
	and.b32  	%r180, %r652, 1;
	shr.u64 	%rd404, %rd574, 41;
	cvt.u32.u64 	%r653, %rd404;
	and.b32  	%r181, %r653, 1;
	add.s32 	%r654, %r177, %r175;
	add.s32 	%r655, %r654, %r171;
	add.s32 	%r656, %r655, %r179;
	add.s32 	%r657, %r656, %r172;
	add.s32 	%r658, %r657, %r180;
	add.s32 	%r659, %r658, %r173;
	add.s32 	%r182, %r659, %r181;
	setp.eq.s32 	%p133, %r182, 3;
	mov.b64 	%rd616, 1099511627776;
	@%p133 bra 	$L__BB0_97;
	and.b64  	%rd406, %rd396, 1;
	setp.eq.b64 	%p134, %rd406, 1;
	setp.eq.s32 	%p135, %r182, 2;
	selp.b64 	%rd407, 1099511627776, 0, %p135;
	selp.b64 	%rd616, %rd407, 0, %p134;
$L__BB0_97:
	or.b64  	%rd137, %rd616, %rd134;
	shr.u64 	%rd409, %rd571, 42;
	cvt.u32.u64 	%r660, %rd409;
	and.b32  	%r183, %r660, 1;
	shr.u64 	%rd410, %rd3, 42;
	cvt.u32.u64 	%r661, %rd410;
	and.b32  	%r184, %r661, 1;
	shr.u64 	%rd411, %rd574, 42;
	cvt.u32.u64 	%r662, %rd411;
	and.b32  	%r185, %r662, 1;
	add.s32 	%r663, %r181, %r179;
	add.s32 	%r664, %r663, %r175;
	add.s32 	%r665, %r664, %r183;
	add.s32 	%r666, %r665, %r176;
	add.s32 	%r667, %r666, %r184;
	add.s32 	%r668, %r667, %r177;
	add.s32 	%r186, %r668, %r185;
	setp.eq.s32 	%p136, %r186, 3;
	mov.b64 	%rd617, 2199023255552;
	@%p136 bra 	$L__BB0_99;
	and.b64  	%rd413, %rd403, 1;
	setp.eq.b64 	%p137, %rd413, 1;
	setp.eq.s32 	%p138, %r186, 2;
	selp.b64 	%rd414, 2199023255552, 0, %p138;
	selp.b64 	%rd617, %rd414, 0, %p137;
$L__BB0_99:
	or.b64  	%rd140, %rd617, %rd137;
	shr.u64 	%rd416, %rd571, 43;
	cvt.u32.u64 	%r669, %rd416;
	and.b32  	%r187, %r669, 1;
	shr.u64 	%rd417, %rd3, 43;
	cvt.u32.u64 	%r670, %rd417;
	and.b32  	%r188, %r670, 1;
	shr.u64 	%rd418, %rd574, 43;
	cvt.u32.u64 	%r671, %rd418;
	and.b32  	%r189, %r671, 1;
	add.s32 	%r672, %r185, %r183;
	add.s32 	%r673, %r672, %r179;
	add.s32 	%r674, %r673, %r187;
	add.s32 	%r675, %r674, %r180;
	add.s32 	%r676, %r675, %r188;
	add.s32 	%r677, %r676, %r181;
	add.s32 	%r190, %r677, %r189;
	setp.eq.s32 	%p139, %r190, 3;
	mov.b64 	%rd618, 4398046511104;
	@%p139 bra 	$L__BB0_101;
	and.b64  	%rd420, %rd410, 1;
	setp.eq.b64 	%p140, %rd420, 1;
	setp.eq.s32 	%p141, %r190, 2;
	selp.b64 	%rd421, 4398046511104, 0, %p141;
	selp.b64 	%rd618, %rd421, 0, %p140;
$L__BB0_101:
	or.b64  	%rd143, %rd618, %rd140;
	shr.u64 	%rd423, %rd571, 44;
	cvt.u32.u64 	%r678, %rd423;
	and.b32  	%r191, %r678, 1;
	shr.u64 	%rd424, %rd3, 44;
	cvt.u32.u64 	%r679, %rd424;
	and.b32  	%r192, %r679, 1;
	shr.u64 	%rd425, %rd574, 44;
	cvt.u32.u64 	%r680, %rd425;
	and.b32  	%r193, %r680, 1;
	add.s32 	%r681, %r189, %r187;
	add.s32 	%r682, %r681, %r183;
	add.s32 	%r683, %r682, %r191;
	add.s32 	%r684, %r683, %r184;
	add.s32 	%r685, %r684, %r192;
	add.s32 	%r686, %r685, %r185;
	add.s32 	%r194, %r686, %r193;
	setp.eq.s32 	%p142, %r194, 3;
	mov.b64 	%rd619, 8796093022208;
	@%p142 bra 	$L__BB0_103;
	and.b64  	%rd427, %rd417, 1;
	setp.eq.b64 	%p143, %rd427, 1;
	setp.eq.s32 	%p144, %r194, 2;
	selp.b64 	%rd428, 8796093022208, 0, %p144;
	selp.b64 	%rd619, %rd428, 0, %p143;
$L__BB0_103:
	or.b64  	%rd146, %rd619, %rd143;
	shr.u64 	%rd430, %rd571, 45;
	cvt.u32.u64 	%r687, %rd430;
	and.b32  	%r195, %r687, 1;
	shr.u64 	%rd431, %rd3, 45;
	cvt.u32.u64 	%r688, %rd431;
	and.b32  	%r196, %r688, 1;
	shr.u64 	%rd432, %rd574, 45;
	cvt.u32.u64 	%r689, %rd432;
	and.b32  	%r197, %r689, 1;
	add.s32 	%r690, %r193, %r191;
	add.s32 	%r691, %r690, %r187;
	add.s32 	%r692, %r691, %r195;
	add.s32 	%r693, %r692, %r188;
	add.s32 	%r694, %r693, %r196;
	add.s32 	%r695, %r694, %r189;
	add.s32 	%r198, %r695, %r197;
	setp.eq.s32 	%p145, %r198, 3;
	mov.b64 	%rd620, 17592186044416;
	@%p145 bra 	$L__BB0_105;
	and.b64  	%rd434, %rd424, 1;
	setp.eq.b64 	%p146, %rd434, 1;
	setp.eq.s32 	%p147, %r198, 2;
	selp.b64 	%rd435, 17592186044416, 0, %p147;
	selp.b64 	%rd620, %rd435, 0, %p146;
$L__BB0_105:
	or.b64  	%rd149, %rd620, %rd146;
	shr.u64 	%rd437, %rd571, 46;
	cvt.u32.u64 	%r696, %rd437;
	and.b32  	%r199, %r696, 1;
	shr.u64 	%rd438, %rd3, 46;
	cvt.u32.u64 	%r697, %rd438;
	and.b32  	%r200, %r697, 1;
	shr.u64 	%rd439, %rd574, 46;
	cvt.u32.u64 	%r698, %rd439;
	and.b32  	%r201, %r698, 1;
	add.s32 	%r699, %r197, %r195;
	add.s32 	%r700, %r699, %r191;
	add.s32 	%r701, %r700, %r199;
	add.s32 	%r702, %r701, %r192;
	add.s32 	%r703, %r702, %r200;
	add.s32 	%r704, %r703, %r193;
	add.s32 	%r202, %r704, %r201;
	setp.eq.s32 	%p148, %r202, 3;
	mov.b64 	%rd621, 35184372088832;
	@%p148 bra 	$L__BB0_107;
	and.b64  	%rd441, %rd431, 1;
	setp.eq.b64 	%p149, %rd441, 1;
	setp.eq.s32 	%p150, %r202, 2;
	selp.b64 	%rd442, 35184372088832, 0, %p150;
	selp.b64 	%rd621, %rd442, 0, %p149;
$L__BB0_107:
	or.b64  	%rd152, %rd621, %rd149;
	shr.u64 	%rd444, %rd571, 47;
	cvt.u32.u64 	%r705, %rd444;
	and.b32  	%r203, %r705, 1;
	shr.u64 	%rd445, %rd3, 47;
	cvt.u32.u64 	%r706, %rd445;
	and.b32  	%r204, %r706, 1;
	shr.u64 	%rd446, %rd574, 47;
	cvt.u32.u64 	%r707, %rd446;
	and.b32  	%r205, %r707, 1;
	add.s32 	%r708, %r201, %r199;
	add.s32 	%r709, %r708, %r195;
	add.s32 	%r710, %r709, %r203;
	add.s32 	%r711, %r710, %r196;
	add.s32 	%r712, %r711, %r204;
	add.s32 	%r713, %r712, %r197;
	add.s32 	%r206, %r713, %r205;
	setp.eq.s32 	%p151, %r206, 3;
	mov.b64 	%rd622, 70368744177664;
	@%p151 bra 	$L__BB0_109;
	and.b64  	%rd448, %rd438, 1;
	setp.eq.b64 	%p152, %rd448, 1;
	setp.eq.s32 	%p153, %r206, 2;
	selp.b64 	%rd449, 70368744177664, 0, %p153;
	selp.b64 	%rd622, %rd449, 0, %p152;
$L__BB0_109:
	or.b64  	%rd155, %rd622, %rd152;
	shr.u64 	%rd451, %rd571, 48;
	cvt.u32.u64 	%r714, %rd451;
	and.b32  	%r207, %r714, 1;
	shr.u64 	%rd452, %rd3, 48;
	cvt.u32.u64 	%r715, %rd452;
	and.b32  	%r208, %r715, 1;
	shr.u64 	%rd453, %rd574, 48;
	cvt.u32.u64 	%r716, %rd453;
	and.b32  	%r209, %r716, 1;
	add.s32 	%r717, %r205, %r203;
	add.s32 	%r718, %r717, %r199;
	add.s32 	%r719, %r718, %r207;
	add.s32 	%r720, %r719, %r200;
	add.s32 	%r721, %r720, %r208;
	add.s32 	%r722, %r721, %r201;
	add.s32 	%r210, %r722, %r209;
	setp.eq.s32 	%p154, %r210, 3;
	mov.b64 	%rd623, 140737488355328;
	@%p154 bra 	$L__BB0_111;
	and.b64  	%rd455, %rd445, 1;
	setp.eq.b64 	%p155, %rd455, 1;
	setp.eq.s32 	%p156, %r210, 2;
	selp.b64 	%rd456, 140737488355328, 0, %p156;
	selp.b64 	%rd623, %rd456, 0, %p155;
$L__BB0_111:
	or.b64  	%rd158, %rd623, %rd155;
	shr.u64 	%rd458, %rd571, 49;
	cvt.u32.u64 	%r723, %rd458;
	and.b32  	%r211, %r723, 1;
	shr.u64 	%rd459, %rd3, 49;
	cvt.u32.u64 	%r724, %rd459;
	and.b32  	%r212, %r724, 1;
	shr.u64 	%rd460, %rd574, 49;
	cvt.u32.u64 	%r725, %rd460;
	and.b32  	%r213, %r725, 1;
	add.s32 	%r726, %r209, %r207;
	add.s32 	%r727, %r726, %r203;
	add.s32 	%r728, %r727, %r211;
	add.s32 	%r729, %r728, %r204;
	add.s32 	%r730, %r729, %r212;
	add.s32 	%r731, %r730, %r205;
	add.s32 	%r214, %r731, %r213;
	setp.eq.s32 	%p157, %r214, 3;
	mov.b64 	%rd624, 281474976710656;
	@%p157 bra 	$L__BB0_113;
	and.b64  	%rd462, %rd452, 1;
	setp.eq.b64 	%p158, %rd462, 1;
	setp.eq.s32 	%p159, %r214, 2;
	selp.b64 	%rd463, 281474976710656, 0, %p159;
	selp.b64 	%rd624, %rd463, 0, %p158;
$L__BB0_113:
	or.b64  	%rd161, %rd624, %rd158;
	shr.u64 	%rd465, %rd571, 50;
	cvt.u32.u64 	%r732, %rd465;
	and.b32  	%r215, %r732, 1;
	shr.u64 	%rd466, %rd3, 50;
	cvt.u32.u64 	%r733, %rd466;
	and.b32  	%r216, %r733, 1;
	shr.u64 	%rd467, %rd574, 50;
	cvt.u32.u64 	%r734, %rd467;
	and.b32  	%r217, %r734, 1;
	add.s32 	%r735, %r213, %r211;
	add.s32 	%r736, %r735, %r207;
	add.s32 	%r737, %r736, %r215;
	add.s32 	%r738, %r737, %r208;
	add.s32 	%r739, %r738, %r216;
	add.s32 	%r740, %r739, %r209;
	add.s32 	%r218, %r740, %r217;
	setp.eq.s32 	%p160, %r218, 3;
	mov.b64 	%rd625, 562949953421312;
	@%p160 bra 	$L__BB0_115;
	and.b64  	%rd469, %rd459, 1;
	setp.eq.b64 	%p161, %rd469, 1;
	setp.eq.s32 	%p162, %r218, 2;
	selp.b64 	%rd470, 562949953421312, 0, %p162;
	selp.b64 	%rd625, %rd470, 0, %p161;
$L__BB0_115:
	or.b64  	%rd164, %rd625, %rd161;
	shr.u64 	%rd472, %rd571, 51;
	cvt.u32.u64 	%r741, %rd472;
	and.b32  	%r219, %r741, 1;
	shr.u64 	%rd473, %rd3, 51;
	cvt.u32.u64 	%r742, %rd473;
	and.b32  	%r220, %r742, 1;
	shr.u64 	%rd474, %rd574, 51;
	cvt.u32.u64 	%r743, %rd474;
	and.b32  	%r221, %r743, 1;
	add.s32 	%r744, %r217, %r215;
	add.s32 	%r745, %r744, %r211;
	add.s32 	%r746, %r745, %r219;
	add.s32 	%r747, %r746, %r212;
	add.s32 	%r748, %r747, %r220;
	add.s32 	%r749, %r748, %r213;
	add.s32 	%r222, %r749, %r221;
	setp.eq.s32 	%p163, %r222, 3;
	mov.b64 	%rd626, 1125899906842624;
	@%p163 bra 	$L__BB0_117;
	and.b64  	%rd476, %rd466, 1;
	setp.eq.b64 	%p164, %rd476, 1;
	setp.eq.s32 	%p165, %r222, 2;
	selp.b64 	%rd477, 1125899906842624, 0, %p165;
	selp.b64 	%rd626, %rd477, 0, %p164;
$L__BB0_117:
	or.b64  	%rd167, %rd626, %rd164;
	shr.u64 	%rd479, %rd571, 52;
	cvt.u32.u64 	%r750, %rd479;
	and.b32  	%r223, %r750, 1;
	shr.u64 	%rd480, %rd3, 52;
	cvt.u32.u64 	%r751, %rd480;
	and.b32  	%r224, %r751, 1;
	shr.u64 	%rd481, %rd574, 52;
	cvt.u32.u64 	%r752, %rd481;
	and.b32  	%r225, %r752, 1;
	add.s32 	%r753, %r221, %r219;
	add.s32 	%r754, %r753, %r215;
	add.s32 	%r755, %r754, %r223;
	add.s32 	%r756, %r755, %r216;
	add.s32 	%r757, %r756, %r224;
	add.s32 	%r758, %r757, %r217;
	add.s32 	%r226, %r758, %r225;
	setp.eq.s32 	%p166, %r226, 3;
	mov.b64 	%rd627, 2251799813685248;
	@%p166 bra 	$L__BB0_119;
	and.b64  	%rd483, %rd473, 1;
	setp.eq.b64 	%p167, %rd483, 1;
	setp.eq.s32 	%p168, %r226, 2;
	selp.b64 	%rd484, 2251799813685248, 0, %p168;
	selp.b64 	%rd627, %rd484, 0, %p167;
$L__BB0_119:
	or.b64  	%rd170, %rd627, %rd167;
	shr.u64 	%rd486, %rd571, 53;
	cvt.u32.u64 	%r759, %rd486;
	and.b32  	%r227, %r759, 1;
	shr.u64 	%rd487, %rd3, 53;
	cvt.u32.u64 	%r760, %rd487;
	and.b32  	%r228, %r760, 1;
	shr.u64 	%rd488, %rd574, 53;
	cvt.u32.u64 	%r761, %rd488;
	and.b32  	%r229, %r761, 1;
	add.s32 	%r762, %r225, %r223;
	add.s32 	%r763, %r762, %r219;
	add.s32 	%r764, %r763, %r227;
	add.s32 	%r765, %r764, %r220;
	add.s32 	%r766, %r765, %r228;
	add.s32 	%r767, %r766, %r221;
	add.s32 	%r230, %r767, %r229;
	setp.eq.s32 	%p169, %r230, 3;
	mov.b64 	%rd628, 4503599627370496;
	@%p169 bra 	$L__BB0_121;
	and.b64  	%rd490, %rd480, 1;
	setp.eq.b64 	%p170, %rd490, 1;
	setp.eq.s32 	%p171, %r230, 2;
	selp.b64 	%rd491, 4503599627370496, 0, %p171;
	selp.b64 	%rd628, %rd491, 0, %p170;
$L__BB0_121:
	or.b64  	%rd173, %rd628, %rd170;
	shr.u64 	%rd493, %rd571, 54;
	cvt.u32.u64 	%r768, %rd493;
	and.b32  	%r231, %r768, 1;
	shr.u64 	%rd494, %rd3, 54;
	cvt.u32.u64 	%r769, %rd494;
	and.b32  	%r232, %r769, 1;
	shr.u64 	%rd495, %rd574, 54;
	cvt.u32.u64 	%r770, %rd495;
	and.b32  	%r233, %r770, 1;
	add.s32 	%r771, %r229, %r227;
	add.s32 	%r772, %r771, %r223;
	add.s32 	%r773, %r772, %r231;
	add.s32 	%r774, %r773, %r224;
	add.s32 	%r775, %r774, %r232;
	add.s32 	%r776, %r775, %r225;
	add.s32 	%r234, %r776, %r233;
	setp.eq.s32 	%p172, %r234, 3;
	mov.b64 	%rd629, 9007199254740992;
	@%p172 bra 	$L__BB0_123;
	and.b64  	%rd497, %rd487, 1;
	setp.eq.b64 	%p173, %rd497, 1;
	setp.eq.s32 	%p174, %r234, 2;
	selp.b64 	%rd498, 9007199254740992, 0, %p174;
	selp.b64 	%rd629, %rd498, 0, %p173;
$L__BB0_123:
	or.b64  	%rd176, %rd629, %rd173;
	shr.u64 	%rd500, %rd571, 55;
	cvt.u32.u64 	%r777, %rd500;
	and.b32  	%r235, %r777, 1;
	shr.u64 	%rd501, %rd3, 55;
	cvt.u32.u64 	%r778, %rd501;
	and.b32  	%r236, %r778, 1;
	shr.u64 	%rd502, %rd574, 55;
	cvt.u32.u64 	%r779, %rd502;
	and.b32  	%r237, %r779, 1;
	add.s32 	%r780, %r233, %r231;
	add.s32 	%r781, %r780, %r227;
	add.s32 	%r782, %r781, %r235;
	add.s32 	%r783, %r782, %r228;
	add.s32 	%r784, %r783, %r236;
	add.s32 	%r785, %r784, %r229;
	add.s32 	%r238, %r785, %r237;
	setp.eq.s32 	%p175, %r238, 3;
	mov.b64 	%rd630, 18014398509481984;
	@%p175 bra 	$L__BB0_125;
	and.b64  	%rd504, %rd494, 1;
	setp.eq.b64 	%p176, %rd504, 1;
	setp.eq.s32 	%p177, %r238, 2;
	selp.b64 	%rd505, 18014398509481984, 0, %p177;
	selp.b64 	%rd630, %rd505, 0, %p176;
$L__BB0_125:
	or.b64  	%rd179, %rd630, %rd176;
	shr.u64 	%rd507, %rd571, 56;
	cvt.u32.u64 	%r786, %rd507;
	and.b32  	%r239, %r786, 1;
	shr.u64 	%rd508, %rd3, 56;
	cvt.u32.u64 	%r787, %rd508;
	and.b32  	%r240, %r787, 1;
	shr.u64 	%rd509, %rd574, 56;
	cvt.u32.u64 	%r788, %rd509;
	and.b32  	%r241, %r788, 1;
	add.s32 	%r789, %r237, %r235;
	add.s32 	%r790, %r789, %r231;
	add.s32 	%r791, %r790, %r239;
	add.s32 	%r792, %r791, %r232;
	add.s32 	%r793, %r792, %r240;
	add.s32 	%r794, %r793, %r233;
	add.s32 	%r242, %r794, %r241;
	setp.eq.s32 	%p178, %r242, 3;
	mov.b64 	%rd631, 36028797018963968;
	@%p178 bra 	$L__BB0_127;
	and.b64  	%rd511, %rd501, 1;
	setp.eq.b64 	%p179, %rd511, 1;
	setp.eq.s32 	%p180, %r242, 2;
	selp.b64 	%rd512, 36028797018963968, 0, %p180;
	selp.b64 	%rd631, %rd512, 0, %p179;
$L__BB0_127:
	or.b64  	%rd182, %rd631, %rd179;
	shr.u64 	%rd514, %rd571, 57;
	cvt.u32.u64 	%r795, %rd514;
	and.b32  	%r243, %r795, 1;
	shr.u64 	%rd515, %rd3, 57;
	cvt.u32.u64 	%r796, %rd515;
	and.b32  	%r244, %r796, 1;
	shr.u64 	%rd516, %rd574, 57;
	cvt.u32.u64 	%r797, %rd516;
	and.b32  	%r245, %r797, 1;
	add.s32 	%r798, %r241, %r239;
	add.s32 	%r799, %r798, %r235;
	add.s32 	%r800, %r799, %r243;
	add.s32 	%r801, %r800, %r236;
	add.s32 	%r802, %r801, %r244;
	add.s32 	%r803, %r802, %r237;
	add.s32 	%r246, %r803, %r245;
	setp.eq.s32 	%p181, %r246, 3;
	mov.b64 	%rd632, 72057594037927936;
	@%p181 bra 	$L__BB0_129;
	and.b64  	%rd518, %rd508, 1;
	setp.eq.b64 	%p182, %rd518, 1;
	setp.eq.s32 	%p183, %r246, 2;
	selp.b64 	%rd519, 72057594037927936, 0, %p183;
	selp.b64 	%rd632, %rd519, 0, %p182;
$L__BB0_129:
	or.b64  	%rd185, %rd632, %rd182;
	shr.u64 	%rd521, %rd571, 58;
	cvt.u32.u64 	%r804, %rd521;
	and.b32  	%r247, %r804, 1;
	shr.u64 	%rd522, %rd3, 58;
	cvt.u32.u64 	%r805, %rd522;
	and.b32  	%r248, %r805, 1;
	shr.u64 	%rd523, %rd574, 58;
	cvt.u32.u64 	%r806, %rd523;
	and.b32  	%r249, %r806, 1;
	add.s32 	%r807, %r245, %r243;
	add.s32 	%r808, %r807, %r239;
	add.s32 	%r809, %r808, %r247;
	add.s32 	%r810, %r809, %r240;
	add.s32 	%r811, %r810, %r248;
	add.s32 	%r812, %r811, %r241;
	add.s32 	%r250, %r812, %r249;
	setp.eq.s32 	%p184, %r250, 3;
	mov.b64 	%rd633, 144115188075855872;
	@%p184 bra 	$L__BB0_131;
	and.b64  	%rd525, %rd515, 1;
	setp.eq.b64 	%p185, %rd525, 1;
	setp.eq.s32 	%p186, %r250, 2;
	selp.b64 	%rd526, 144115188075855872, 0, %p186;
	selp.b64 	%rd633, %rd526, 0, %p185;
$L__BB0_131:
	or.b64  	%rd188, %rd633, %rd185;
	shr.u64 	%rd528, %rd571, 59;
	cvt.u32.u64 	%r813, %rd528;
	and.b32  	%r251, %r813, 1;
	shr.u64 	%rd529, %rd3, 59;
	cvt.u32.u64 	%r814, %rd529;
	and.b32  	%r252, %r814, 1;
	shr.u64 	%rd530, %rd574, 59;
	cvt.u32.u64 	%r815, %rd530;
	and.b32  	%r253, %r815, 1;
	add.s32 	%r816, %r249, %r247;
	add.s32 	%r817, %r816, %r243;
	add.s32 	%r818, %r817, %r251;
	add.s32 	%r819, %r818, %r244;
	add.s32 	%r820, %r819, %r252;
	add.s32 	%r821, %r820, %r245;
	add.s32 	%r254, %r821, %r253;
	setp.eq.s32 	%p187, %r254, 3;
	mov.b64 	%rd634, 288230376151711744;
	@%p187 bra 	$L__BB0_133;
	and.b64  	%rd532, %rd522, 1;
	setp.eq.b64 	%p188, %rd532, 1;
	setp.eq.s32 	%p189, %r254, 2;
	selp.b64 	%rd533, 288230376151711744, 0, %p189;
	selp.b64 	%rd634, %rd533, 0, %p188;
$L__BB0_133:
	or.b64  	%rd191, %rd634, %rd188;
	shr.u64 	%rd535, %rd571, 60;
	cvt.u32.u64 	%r822, %rd535;
	and.b32  	%r255, %r822, 1;
	shr.u64 	%rd536, %rd3, 60;
	cvt.u32.u64 	%r823, %rd536;
	and.b32  	%r256, %r823, 1;
	shr.u64 	%rd537, %rd574, 60;
	cvt.u32.u64 	%r824, %rd537;
	and.b32  	%r257, %r824, 1;
	add.s32 	%r825, %r253, %r251;
	add.s32 	%r826, %r825, %r247;
	add.s32 	%r827, %r826, %r255;
	add.s32 	%r828, %r827, %r248;
	add.s32 	%r829, %r828, %r256;
	add.s32 	%r830, %r829, %r249;
	add.s32 	%r258, %r830, %r257;
	setp.eq.s32 	%p190, %r258, 3;
	mov.b64 	%rd635, 576460752303423488;
	@%p190 bra 	$L__BB0_135;
	and.b64  	%rd539, %rd529, 1;
	setp.eq.b64 	%p191, %rd539, 1;
	setp.eq.s32 	%p192, %r258, 2;
	selp.b64 	%rd540, 576460752303423488, 0, %p192;
	selp.b64 	%rd635, %rd540, 0, %p191;
$L__BB0_135:
	or.b64  	%rd194, %rd635, %rd191;
	shr.u64 	%rd542, %rd571, 61;
	cvt.u32.u64 	%r831, %rd542;
	and.b32  	%r259, %r831, 1;
	shr.u64 	%rd543, %rd3, 61;
	cvt.u32.u64 	%r832, %rd543;
	and.b32  	%r260, %r832, 1;
	shr.u64 	%rd544, %rd574, 61;
	cvt.u32.u64 	%r833, %rd544;
	and.b32  	%r261, %r833, 1;
	add.s32 	%r834, %r257, %r255;
	add.s32 	%r835, %r834, %r251;
	add.s32 	%r836, %r835, %r259;
	add.s32 	%r837, %r836, %r252;
	add.s32 	%r838, %r837, %r260;
	add.s32 	%r839, %r838, %r253;
	add.s32 	%r262, %r839, %r261;
	setp.eq.s32 	%p193, %r262, 3;
	mov.b64 	%rd636, 1152921504606846976;
	@%p193 bra 	$L__BB0_137;
	and.b64  	%rd546, %rd536, 1;
	setp.eq.b64 	%p194, %rd546, 1;
	setp.eq.s32 	%p195, %r262, 2;
	selp.b64 	%rd547, 1152921504606846976, 0, %p195;
	selp.b64 	%rd636, %rd547, 0, %p194;
$L__BB0_137:
	or.b64  	%rd197, %rd636, %rd194;
	shr.u64 	%rd549, %rd571, 62;
	cvt.u32.u64 	%r840, %rd549;
	and.b32  	%r263, %r840, 1;
	shr.u64 	%rd550, %rd3, 62;
	cvt.u32.u64 	%r841, %rd550;
	and.b32  	%r264, %r841, 1;
	shr.u64 	%rd551, %rd574, 62;
	cvt.u32.u64 	%r842, %rd551;
	and.b32  	%r265, %r842, 1;
	add.s32 	%r843, %r261, %r259;
	add.s32 	%r844, %r843, %r255;
	add.s32 	%r845, %r844, %r263;
	add.s32 	%r846, %r845, %r256;
	add.s32 	%r847, %r846, %r264;
	add.s32 	%r848, %r847, %r257;
	add.s32 	%r266, %r848, %r265;
	setp.eq.s32 	%p196, %r266, 3;
	mov.b64 	%rd637, 2305843009213693952;
	@%p196 bra 	$L__BB0_139;
	and.b64  	%rd553, %rd543, 1;
	setp.eq.b64 	%p197, %rd553, 1;
	setp.eq.s32 	%p198, %r266, 2;
	selp.b64 	%rd554, 2305843009213693952, 0, %p198;
	selp.b64 	%rd637, %rd554, 0, %p197;
$L__BB0_139:
	or.b64  	%rd200, %rd637, %rd197;
	shr.u64 	%rd556, %rd571, 63;
	cvt.u32.u64 	%r267, %rd556;
	shr.u64 	%rd557, %rd3, 63;
	cvt.u32.u64 	%r849, %rd557;
	shr.u64 	%rd558, %rd574, 63;
	cvt.u32.u64 	%r268, %rd558;
	add.s32 	%r850, %r265, %r263;
	add.s32 	%r851, %r850, %r259;
	add.s32 	%r852, %r851, %r267;
	add.s32 	%r853, %r852, %r260;
	add.s32 	%r854, %r853, %r849;
	add.s32 	%r855, %r854, %r261;
	add.s32 	%r269, %r855, %r268;
	setp.eq.s32 	%p199, %r269, 3;
	mov.b64 	%rd638, 4611686018427387904;
	@%p199 bra 	$L__BB0_141;
	and.b64  	%rd560, %rd550, 1;
	setp.eq.b64 	%p200, %rd560, 1;
	setp.eq.s32 	%p201, %r269, 2;
	selp.b64 	%rd561, 4611686018427387904, 0, %p201;
	selp.b64 	%rd638, %rd561, 0, %p200;
$L__BB0_141:
	or.b64  	%rd203, %rd638, %rd200;
	add.s32 	%r856, %r268, %r267;
	add.s32 	%r857, %r856, %r263;
	add.s32 	%r858, %r857, %r864;
	add.s32 	%r859, %r858, %r264;
	add.s32 	%r860, %r859, %r863;
	add.s32 	%r861, %r860, %r265;
	add.s32 	%r270, %r861, %r865;
	setp.eq.s32 	%p202, %r270, 3;
	mov.b64 	%rd639, -9223372036854775808;
	@%p202 bra 	$L__BB0_143;
	and.b64  	%rd564, %rd557, 1;
	setp.eq.b64 	%p203, %rd564, 1;
	setp.eq.s32 	%p204, %r270, 2;
	selp.b64 	%rd565, -9223372036854775808, 0, %p204;
	selp.b64 	%rd639, %rd565, 0, %p203;
$L__BB0_143:
	or.b64  	%rd566, %rd639, %rd203;
	cvta.to.global.u64 	%rd567, %rd206;
	add.s64 	%rd569, %rd567, %rd208;
	st.global.u64 	[%rd569], %rd566;
$L__BB0_144:
	ret;

}


// ===== COMPILED SASS (sm_100) =====

	.target	sm_100

	.elftype	@"ET_EXEC"


//--------------------- .note.nv.tkinfo           --------------------------
	.section	.note.nv.tkinfo,"",@"SHT_NOTE"
	.sectionflags	@"SHF_NOTE_NV_TKINFO"
	.tkinfo
        /*0018*/ 	.word	0x00000002
        /*0030*/ 	.string	""
        /*0030*/ 	.string	"ptxas"
        /*0030*/ 	.string	"Cuda compilation tools, release 13.0, V13.0.88"
        /*0030*/ 	.string	"Build cuda_13.0.r13.0/compiler.36424714_0"
        /*0030*/ 	.string	"-arch sm_100 -m 64 "



//--------------------- .note.nv.cuinfo           --------------------------
	.section	.note.nv.cuinfo,"",@"SHT_NOTE"
	.sectionflags	@"SHF_NOTE_NV_CUINFO"
        /*0018*/ 	.short	0x0002
        /*001a*/ 	.short	0x0064
        /*001c*/ 	.short	0x0082
	.zero		2


//--------------------- .nv.info                  --------------------------
	.section	.nv.info,"",@"SHT_CUDA_INFO"
	.align	4


	//----- nvinfo : EIATTR_REGCOUNT
	.align		4
        /*0000*/ 	.byte	0x04, 0x2f
        /*0002*/ 	.short	(.L_1 - .L_0)
	.align		4
.L_0:
        /*0004*/ 	.word	index@(_Z19game_of_life_kernelPKmPmii)
        /*0008*/ 	.word	0x00000020


	//----- nvinfo : EIATTR_FRAME_SIZE
	.align		4
.L_1:
        /*000c*/ 	.byte	0x04, 0x11
        /*000e*/ 	.short	(.L_3 - .L_2)
	.align		4
.L_2:
        /*0010*/ 	.word	index@(_Z19game_of_life_kernelPKmPmii)
        /*0014*/ 	.word	0x00000000


	//----- nvinfo : EIATTR_MIN_STACK_SIZE
	.align		4
.L_3:
        /*0018*/ 	.byte	0x04, 0x12
        /*001a*/ 	.short	(.L_5 - .L_4)
	.align		4
.L_4:
        /*001c*/ 	.word	index@(_Z19game_of_life_kernelPKmPmii)
        /*0020*/ 	.word	0x00000000
.L_5:


//--------------------- .nv.compat                --------------------------
	.section	.nv.compat,"",@"SHT_CUDA_COMPAT_INFO"
	.align	4
        /*0000*/ 	.byte	0x02, 0x09, 0x00, 0x00, 0x02, 0x02, 0x01, 0x00, 0x02, 0x05, 0x05, 0x00, 0x03, 0x07, 0x01, 0x01
        /*0010*/ 	.byte	0x02, 0x03, 0x00, 0x00, 0x02, 0x06, 0x01, 0x00, 0x04, 0x0b, 0x08, 0x00, 0x09, 0x00, 0x00, 0x00
        /*0020*/ 	.byte	0x00, 0x00, 0x00, 0x00


//--------------------- .nv.info._Z19game_of_life_kernelPKmPmii --------------------------
	.section	.nv.info._Z19game_of_life_kernelPKmPmii,"",@"SHT_CUDA_INFO"
	.sectionflags	@""
	.align	4


	//----- nvinfo : EIATTR_CUDA_API_VERSION
	.align		4
        /*0000*/ 	.byte	0x04, 0x37
        /*0002*/ 	.short	(.L_7 - .L_6)
.L_6:
        /*0004*/ 	.word	0x00000082


	//----- nvinfo : EIATTR_KPARAM_INFO
	.align		4
.L_7:
        /*0008*/ 	.byte	0x04, 0x17
        /*000a*/ 	.short	(.L_9 - .L_8)
.L_8:
        /*000c*/ 	.word	0x00000000
        /*0010*/ 	.short	0x0003
        /*0012*/ 	.short	0x0014
        /*0014*/ 	.byte	0x00, 0xf0, 0x11, 0x00


	//----- nvinfo : EIATTR_KPARAM_INFO
	.align		4
.L_9:
        /*0018*/ 	.byte	0x04, 0x17
        /*001a*/ 	.short	(.L_11 - .L_10)
.L_10:
        /*001c*/ 	.word	0x00000000
        /*0020*/ 	.short	0x0002
        /*0022*/ 	.short	0x0010
        /*0024*/ 	.byte	0x00, 0xf0, 0x11, 0x00


	//----- nvinfo : EIATTR_KPARAM_INFO
	.align		4
.L_11:
        /*0028*/ 	.byte	0x04, 0x17
        /*002a*/ 	.short	(.L_13 - .L_12)
.L_12:
        /*002c*/ 	.word	0x00000000
        /*0030*/ 	.short	0x0001
        /*0032*/ 	.short	0x0008
        /*0034*/ 	.byte	0x00, 0xf5, 0x21, 0x00


	//----- nvinfo : EIATTR_KPARAM_INFO
	.align		4
.L_13:
        /*0038*/ 	.byte	0x04, 0x17
        /*003a*/ 	.short	(.L_15 - .L_14)
.L_14:
        /*003c*/ 	.word	0x00000000
        /*0040*/ 	.short	0x0000
        /*0042*/ 	.short	0x0000
        /*0044*/ 	.byte	0x00, 0xf5, 0x21, 0x00


	//----- nvinfo : EIATTR_SPARSE_MMA_MASK
	.align		4
.L_15:
        /*0048*/ 	.byte	0x03, 0x50
        /*004a*/ 	.short	0x0000


	//----- nvinfo : EIATTR_MAXREG_COUNT
	.align		4
        /*004c*/ 	.byte	0x03, 0x1b
        /*004e*/ 	.short	0x00ff


	//----- nvinfo : EIATTR_MERCURY_ISA_VERSION
	.align		4
        /*0050*/ 	.byte	0x03, 0x5f
        /*0052*/ 	.short	0x0101


	//----- nvinfo : EIATTR_VRC_CTA_INIT_COUNT
	.align		4
        /*0054*/ 	.byte	0x02, 0x4a
	.zero		1
	.zero		1


	//----- nvinfo : EIATTR_EXIT_INSTR_OFFSETS
	.align		4
        /*0058*/ 	.byte	0x04, 0x1c
        /*005a*/ 	.short	(.L_17 - .L_16)


	//   ....[0]....
.L_16:
        /*005c*/ 	.word	0x000000c0


	//   ....[1]....
        /*0060*/ 	.word	0x00005220


	//----- nvinfo : EIATTR_CRS_STACK_SIZE
	.align		4
.L_17:
        /*0064*/ 	.byte	0x04, 0x1e
        /*0066*/ 	.short	(.L_19 - .L_18)
.L_18:
        /*0068*/ 	.word	0x00000000


	//----- nvinfo : EIATTR_CBANK_PARAM_SIZE
	.align		4
.L_19:
        /*006c*/ 	.byte	0x03, 0x19
        /*006e*/ 	.short	0x0018


	//----- nvinfo : EIATTR_PARAM_CBANK
	.align		4
        /*0070*/ 	.byte	0x04, 0x0a
        /*0072*/ 	.short	(.L_21 - .L_20)
	.align		4
.L_20:
        /*0074*/ 	.word	index@(.nv.constant0._Z19game_of_life_kernelPKmPmii)
        /*0078*/ 	.short	0x0380
        /*007a*/ 	.short	0x0018


	//----- nvinfo : EIATTR_SW_WAR
	.align		4
.L_21:
        /*007c*/ 	.byte	0x04, 0x36
        /*007e*/ 	.short	(.L_23 - .L_22)
.L_22:
        /*0080*/ 	.word	0x00000008
.L_23:


//--------------------- .nv.callgraph             --------------------------
	.section	.nv.callgraph,"",@"SHT_CUDA_CALLGRAPH"
	.align	4
	.sectionentsize	8
	.align		4
        /*0000*/ 	.word	0x00000000
	.align		4
        /*0004*/ 	.word	0xffffffff
	.align		4
        /*0008*/ 	.word	0x00000000
	.align		4
        /*000c*/ 	.word	0xfffffffe
	.align		4
        /*0010*/ 	.word	0x00000000
	.align		4
        /*0014*/ 	.word	0xfffffffd
	.align		4
        /*0018*/ 	.word	0x00000000
	.align		4
        /*001c*/ 	.word	0xfffffffc


//--------------------- .text._Z19game_of_life_kernelPKmPmii --------------------------
	.section	.text._Z19game_of_life_kernelPKmPmii,"ax",@progbits
	.align	128
        .global         _Z19game_of_life_kernelPKmPmii
        .type           _Z19game_of_life_kernelPKmPmii,@function
        .size           _Z19game_of_life_kernelPKmPmii,(.L_x_5 - _Z19game_of_life_kernelPKmPmii)
        .other          _Z19game_of_life_kernelPKmPmii,@"STO_CUDA_ENTRY STV_DEFAULT"
_Z19game_of_life_kernelPKmPmii:
.text._Z19game_of_life_kernelPKmPmii:
[----:B------:R-:W-:Y:S01]  /*0000*/  LDC R1, c[0x0][0x37c] ;  /* 0x0000df00ff017b82 */ /* 0x000fe20000000800 */
[----:B------:R-:W0:Y:S07]  /*0010*/  S2R R3, SR_TID.X ;  /* 0x0000000000037919 */ /* 0x000e2e0000002100 */
[----:B------:R-:W0:Y:S01]  /*0020*/  S2UR UR4, SR_CTAID.X ;  /* 0x00000000000479c3 */ /* 0x000e220000002500 */
[----:B------:R-:W1:Y:S07]  /*0030*/  S2R R0, SR_TID.Y ;  /* 0x0000000000007919 */ /* 0x000e6e0000002200 */
[----:B------:R-:W0:Y:S08]  /*0040*/  LDC R12, c[0x0][0x360] ;  /* 0x0000d800ff0c7b82 */ /* 0x000e300000000800 */
[----:B------:R-:W1:Y:S08]  /*0050*/  S2UR UR5, SR_CTAID.Y ;  /* 0x00000000000579c3 */ /* 0x000e700000002600 */
[----:B------:R-:W1:Y:S08]  /*0060*/  LDC R9, c[0x0][0x364] ;  /* 0x0000d900ff097b82 */ /* 0x000e700000000800 */
[----:B------:R-:W2:Y:S01]  /*0070*/  LDC.64 R16, c[0x0][0x390] ;  /* 0x0000e400ff107b82 */ /* 0x000ea20000000a00 */
[----:B0-----:R-:W-:-:S02]  /*0080*/  IMAD R12, R12, UR4, R3 ;  /* 0x000000040c0c7c24 */ /* 0x001fc4000f8e0203 */
[----:B-1----:R-:W-:-:S03]  /*0090*/  IMAD R9, R9, UR5, R0 ;  /* 0x0000000509097c24 */ /* 0x002fc6000f8e0200 */
[----:B--2---:R-:W-:-:S04]  /*00a0*/  ISETP.GE.AND P0, PT, R12, R17, PT ;  /* 0x000000110c00720c */ /* 0x004fc80003f06270 */
[----:B------:R-:W-:-:S13]  /*00b0*/  ISETP.GE.OR P0, PT, R9, R16, P0 ;  /* 0x000000100900720c */ /* 0x000fda0000706670 */
[----:B------:R-:W-:Y:S05]  /*00c0*/  @P0 EXIT ;  /* 0x000000000000094d */ /* 0x000fea0003800000 */
[----:B------:R-:W0:Y:S01]  /*00d0*/  LDC.64 R4, c[0x0][0x380] ;  /* 0x0000e000ff047b82 */ /* 0x000e220000000a00 */
[----:B------:R-:W1:Y:S01]  /*00e0*/  LDCU.64 UR8, c[0x0][0x358] ;  /* 0x00006b00ff0877ac */ /* 0x000e620008000a00 */
[----:B------:R-:W-:Y:S01]  /*00f0*/  VIADD R3, R17, 0xffffffff ;  /* 0xffffffff11037836 */ /* 0x000fe20000000000 */
[----:B------:R-:W-:Y:S01]  /*0100*/  ISETP.GE.AND P0, PT, R12, 0x1, PT ;  /* 0x000000010c00780c */ /* 0x000fe20003f06270 */
[----:B------:R-:W-:-:S03]  /*0110*/  IMAD R8, R9, R17, R12 ;  /* 0x0000001109087224 */ /* 0x000fc600078e020c */
[----:B------:R-:W-:Y:S01]  /*0120*/  ISETP.GE.AND P1, PT, R12, R3, PT ;  /* 0x000000030c00720c */ /* 0x000fe20003f26270 */
[----:B0-----:R-:W-:-:S08]  /*0130*/  IMAD.WIDE R10, R8, 0x8, R4 ;  /* 0x00000008080a7825 */ /* 0x001fd000078e0204 */
[----:B-1----:R0:W5:Y:S04]  /*0140*/  @P0 LDG.E R18, desc[UR8][R10.64+-0x4] ;  /* 0xfffffc080a120981 */ /* 0x002168000c1e1900 */
[----:B------:R0:W5:Y:S04]  /*0150*/  @!P1 LDG.E R0, desc[UR8][R10.64+0x8] ;  /* 0x000008080a009981 */ /* 0x000168000c1e1900 */
[----:B------:R0:W5:Y:S01]  /*0160*/  LDG.E.64 R2, desc[UR8][R10.64] ;  /* 0x000000080a027981 */ /* 0x000162000c1e1b00 */
[----:B------:R-:W-:Y:S01]  /*0170*/  ISETP.NE.AND P2, PT, R9, RZ, PT ;  /* 0x000000ff0900720c */ /* 0x000fe20003f45270 */
[----:B------:R-:W-:Y:S01]  /*0180*/  VIADD R16, R16, 0xffffffff ;  /* 0xffffffff10107836 */ /* 0x000fe20000000000 */
[----:B------:R-:W-:Y:S01]  /*0190*/  BSSY.RECONVERGENT B0, `(.L_x_0) ;  /* 0x000000c000007945 */ /* 0x000fe20003800200 */
[----:B------:R-:W-:-:S02]  /*01a0*/  CS2R R14, SRZ ;  /* 0x00000000000e7805 */ /* 0x000fc4000001ff00 */
[----:B------:R-:W-:Y:S02]  /*01b0*/  CS2R R6, SRZ ;  /* 0x0000000000067805 */ /* 0x000fe4000001ff00 */
[----:B------:R-:W-:-:S06]  /*01c0*/  ISETP.GE.U32.AND P3, PT, R9, R16, PT ;  /* 0x000000100900720c */ /* 0x000fcc0003f66070 */
[----:B0-----:R-:W-:Y:S07]  /*01d0*/  @!P2 BRA `(.L_x_1) ;  /* 0x00000000001ca947 */ /* 0x001fee0003800000 */
[----:B------:R-:W-:-:S04]  /*01e0*/  IMAD R9, R9, R17, -R17 ;  /* 0x0000001109097224 */ /* 0x000fc800078e0a11 */
[----:B------:R-:W-:-:S04]  /*01f0*/  IMAD.IADD R9, R12, 0x1, R9 ;  /* 0x000000010c097824 */ /* 0x000fc800078e0209 */
[----:B------:R-:W-:-:S05]  /*0200*/  IMAD.WIDE R4, R9, 0x8, R4 ;  /* 0x0000000809047825 */ /* 0x000fca00078e0204 */
[----:B------:R-:W2:Y:S04]  /*0210*/  @!P1 LDG.E R9, desc[UR8][R4.64+0x8] ;  /* 0x0000080804099981 */ /* 0x000ea8000c1e1900 */
[----:B------:R0:W5:Y:S04]  /*0220*/  @P0 LDG.E R14, desc[UR8][R4.64+-0x4] ;  /* 0xfffffc08040e0981 */ /* 0x000168000c1e1900 */
[----:B------:R0:W5:Y:S02]  /*0230*/  LDG.E.64 R6, desc[UR8][R4.64] ;  /* 0x0000000804067981 */ /* 0x000164000c1e1b00 */
[----:B0-2---:R-:W-:-:S07]  /*0240*/  @!P1 LOP3.LUT R15, R9, 0x1, RZ, 0xc0, !PT ;  /* 0x00000001090f9812 */ /* 0x005fce00078ec0ff */
.L_x_1:
[----:B------:R-:W-:Y:S05]  /*0250*/  BSYNC.RECONVERGENT B0 ;  /* 0x0000000000007941 */ /* 0x000fea0003800200 */
.L_x_0:
[----:B------:R-:W-:Y:S01]  /*0260*/  BSSY.RECONVERGENT B0, `(.L_x_2) ;  /* 0x000000b000007945 */ /* 0x000fe20003800200 */
[----:B------:R-:W-:Y:S01]  /*0270*/  IMAD.MOV.U32 R19, RZ, RZ, RZ ;  /* 0x000000ffff137224 */ /* 0x000fe200078e00ff */
[----:B------:R-:W-:Y:S01]  /*0280*/  CS2R R4, SRZ ;  /* 0x0000000000047805 */ /* 0x000fe2000001ff00 */
[----:B------:R-:W-:Y:S02]  /*0290*/  IMAD.MOV.U32 R13, RZ, RZ, RZ ;  /* 0x000000ffff0d7224 */ /* 0x000fe400078e00ff */
[----:B------:R-:W-:Y:S01]  /*02a0*/  IMAD.MOV.U32 R9, RZ, RZ, RZ ;  /* 0x000000ffff097224 */ /* 0x000fe200078e00ff */
[----:B------:R-:W-:Y:S06]  /*02b0*/  @P3 BRA `(.L_x_3) ;  /* 0x0000000000143947 */ /* 0x000fec0003800000 */
[----:B------:R-:W-:-:S05]  /*02c0*/  IMAD.WIDE R10, R17, 0x8, R10 ;  /* 0x00000008110a7825 */ /* 0x000fca00078e020a */
[----:B------:R-:W2:Y:S04]  /*02d0*/  @!P1 LDG.E R12, desc[UR8][R10.64+0x8] ;  /* 0x000008080a0c9981 */ /* 0x000ea8000c1e1900 */
[----:B------:R0:W5:Y:S04]  /*02e0*/  @P0 LDG.E R9, desc[UR8][R10.64+-0x4] ;  /* 0xfffffc080a090981 */ /* 0x000168000c1e1900 */
[----:B------:R0:W5:Y:S02]  /*02f0*/  LDG.E.64 R4, desc[UR8][R10.64] ;  /* 0x000000080a047981 */ /* 0x000164000c1e1b00 */
[----:B0-2---:R-:W-:-:S07]  /*0300*/  @!P1 LOP3.LUT R13, R12, 0x1, RZ, 0xc0, !PT ;  /* 0x000000010c0d9812 */ /* 0x005fce00078ec0ff */
.L_x_3:
[----:B------:R-:W-:Y:S05]  /*0310*/  BSYNC.RECONVERGENT B0 ;  /* 0x0000000000007941 */ /* 0x000fea0003800200 */
.L_x_2:
[----:B-----5:R-:W-:Y:S01]  /*0320*/  SHF.R.U32.HI R14, RZ, 0x1f, R14 ;  /* 0x0000001fff0e7819 */ /* 0x020fe2000001160e */
[----:B------:R-:W-:Y:S01]  /*0330*/  IMAD.MOV.U32 R17, RZ, RZ, RZ ;  /* 0x000000ffff117224 */ /* 0x000fe200078e00ff */
[----:B------:R-:W-:Y:S01]  /*0340*/  SHF.R.U32.HI R10, RZ, 0x1, R6 ;  /* 0x00000001ff0a7819 */ /* 0x000fe20000011606 */
[----:B------:R-:W-:Y:S01]  /*0350*/  UMOV UR6, URZ ;  /* 0x000000ff00067c82 */ /* 0x000fe20008000000 */
[----:B------:R-:W-:Y:S01]  /*0360*/  LOP3.LUT R11, R6, 0x1, RZ, 0xc0, !PT ;  /* 0x00000001060b7812 */ /* 0x000fe200078ec0ff */
[----:B------:R-:W-:Y:S01]  /*0370*/  UMOV UR5, URZ ;  /* 0x000000ff00057c82 */ /* 0x000fe20008000000 */
[----:B------:R-:W-:Y:S01]  /*0380*/  LOP3.LUT R20, R4, 0x1, RZ, 0xc0, !PT ;  /* 0x0000000104147812 */ /* 0x000fe200078ec0ff */
[----:B------:R-:W-:Y:S01]  /*0390*/  UMOV UR4, URZ ;  /* 0x000000ff00047c82 */ /* 0x000fe20008000000 */
[----:B------:R-:W-:Y:S01]  /*03a0*/  @P0 SHF.R.U32.HI R19, RZ, 0x1f, R18 ;  /* 0x0000001fff130819 */ /* 0x000fe20000011612 */
[----:B------:R-:W-:Y:S01]  /*03b0*/  ULOP3.LUT UR6, UR4, UR5, UR6, 0xfe, !UPT ;  /* 0x0000000504067292 */ /* 0x000fe2000f8efe06 */
[----:B------:R-:W-:-:S02]  /*03c0*/  LOP3.LUT R10, R10, 0x1, RZ, 0xc0, !PT ;  /* 0x000000010a0a7812 */ /* 0x000fc400078ec0ff */
[----:B------:R-:W-:Y:S01]  /*03d0*/  IADD3 R14, PT, PT, R14, R20, R11 ;  /* 0x000000140e0e7210 */ /* 0x000fe20007ffe00b */
[----:B------:R-:W-:Y:S01]  /*03e0*/  ULOP3.LUT UR7, UR4, UR5, UR6, 0xfe, !UPT ;  /* 0x0000000504077292 */ /* 0x000fe2000f8efe06 */
[----:B------:R-:W-:Y:S02]  /*03f0*/  SHF.R.U32.HI R12, RZ, 0x1, R2 ;  /* 0x00000001ff0c7819 */ /* 0x000fe40000011602 */
[----:B------:R-:W-:Y:S01]  /*0400*/  SHF.R.U32.HI R25, RZ, 0x2, R6 ;  /* 0x00000002ff197819 */ /* 0x000fe20000011606 */
[----:B------:R-:W-:Y:S01]  /*0410*/  ULOP3.LUT UR7, UR4, UR5, UR7, 0xfe, !UPT ;  /* 0x0000000504077292 */ /* 0x000fe2000f8efe07 */
[----:B------:R-:W-:Y:S01]  /*0420*/  SHF.R.U32.HI R23, RZ, 0x2, R4 ;  /* 0x00000002ff177819 */ /* 0x000fe20000011604 */
[----:B------:R-:W-:Y:S01]  /*0430*/  UMOV UR6, URZ ;  /* 0x000000ff00067c82 */ /* 0x000fe20008000000 */
[----:B------:R-:W-:Y:S01]  /*0440*/  @!P1 LOP3.LUT R17, R0, 0x1, RZ, 0xc0, !PT ;  /* 0x0000000100119812 */ /* 0x000fe200078ec0ff */
[----:B------:R-:W-:Y:S01]  /*0450*/  ULOP3.LUT UR7, UR4, UR5, UR7, 0xfe, !UPT ;  /* 0x0000000504077292 */ /* 0x000fe2000f8efe07 */
[----:B------:R-:W-:-:S02]  /*0460*/  IADD3 R19, PT, PT, R19, R14, R10 ;  /* 0x0000000e13137210 */ /* 0x000fc40007ffe00a */
[----:B------:R-:W-:Y:S01]  /*0470*/  LOP3.LUT R0, R12, 0x1, RZ, 0xc0, !PT ;  /* 0x000000010c007812 */ /* 0x000fe200078ec0ff */
[----:B------:R-:W-:Y:S01]  /*0480*/  ULOP3.LUT UR7, UR4, UR5, UR7, 0xfe, !UPT ;  /* 0x0000000504077292 */ /* 0x000fe2000f8efe07 */
[----:B------:R-:W-:Y:S02]  /*0490*/  SHF.R.U32.HI R14, RZ, 0x1, R4 ;  /* 0x00000001ff0e7819 */ /* 0x000fe40000011604 */
[----:B------:R-:W-:Y:S01]  /*04a0*/  SHF.R.U32.HI R12, RZ, 0x3, R6 ;  /* 0x00000003ff0c7819 */ /* 0x000fe20000011606 */
[----:B------:R-:W-:Y:S01]  /*04b0*/  ULOP3.LUT UR7, UR4, UR5, UR7, 0xfe, !UPT ;  /* 0x0000000504077292 */ /* 0x000fe2000f8efe07 */
[----:B------:R-:W-:Y:S02]  /*04c0*/  LOP3.LUT R25, R25, 0x1, RZ, 0xc0, !PT ;  /* 0x0000000119197812 */ /* 0x000fe400078ec0ff */
[----:B------:R-:W-:Y:S01]  /*04d0*/  LOP3.LUT R23, R23, 0x1, RZ, 0xc0, !PT ;  /* 0x0000000117177812 */ /* 0x000fe200078ec0ff */
[----:B------:R-:W-:Y:S01]  /*04e0*/  ULOP3.LUT UR7, UR4, UR5, UR7, 0xfe, !UPT ;  /* 0x0000000504077292 */ /* 0x000fe2000f8efe07 */
[----:B------:R-:W-:-:S02]  /*04f0*/  LOP3.LUT R14, R14, 0x1, RZ, 0xc0, !PT ;  /* 0x000000010e0e7812 */ /* 0x000fc400078ec0ff */
[----:B------:R-:W-:Y:S01]  /*0500*/  SHF.R.U32.HI R21, RZ, 0x1f, R9 ;  /* 0x0000001fff157819 */ /* 0x000fe20000011609 */
[----:B------:R-:W-:Y:S01]  /*0510*/  ULOP3.LUT UR7, UR4, UR5, UR7, 0xfe, !UPT ;  /* 0x0000000504077292 */ /* 0x000fe2000f8efe07 */
[----:B------:R-:W-:Y:S02]  /*0520*/  LOP3.LUT R9, R12, 0x1, RZ, 0xc0, !PT ;  /* 0x000000010c097812 */ /* 0x000fe400078ec0ff */
[----:B------:R-:W-:Y:S01]  /*0530*/  IADD3 R27, PT, PT, R10, R23, R25 ;  /* 0x000000170a1b7210 */ /* 0x000fe20007ffe019 */
[----:B------:R-:W-:Y:S01]  /*0540*/  ULOP3.LUT UR7, UR4, UR5, UR7, 0xfe, !UPT ;  /* 0x0000000504077292 */ /* 0x000fe2000f8efe07 */
[----:B------:R-:W-:Y:S02]  /*0550*/  IADD3 R12, PT, PT, R11, R14, R10 ;  /* 0x0000000e0b0c7210 */ /* 0x000fe40007ffe00a */
[----:B------:R-:W-:Y:S01]  /*0560*/  SHF.R.U32.HI R24, RZ, 0x3, R4 ;  /* 0x00000003ff187819 */ /* 0x000fe20000011604 */
[----:B------:R-:W-:Y:S01]  /*0570*/  ULOP3.LUT UR7, UR4, UR5, UR7, 0xfe, !UPT ;  /* 0x0000000504077292 */ /* 0x000fe2000f8efe07 */
[----:B------:R-:W-:-:S02]  /*0580*/  IADD3 R21, PT, PT, R21, R19, R0 ;  /* 0x0000001315157210 */ /* 0x000fc40007ffe000 */
[----:B------:R-:W-:Y:S01]  /*0590*/  IADD3 R27, PT, PT, R0, R27, R9 ;  /* 0x0000001b001b7210 */ /* 0x000fe20007ffe009 */
[----:B------:R-:W-:Y:S01]  /*05a0*/  ULOP3.LUT UR7, UR4, UR5, UR7, 0xfe, !UPT ;  /* 0x0000000504077292 */ /* 0x000fe2000f8efe07 */
[----:B------:R-:W-:Y:S02]  /*05b0*/  SHF.R.U32.HI R10, RZ, 0x4, R6 ;  /* 0x00000004ff0a7819 */ /* 0x000fe40000011606 */
[----:B------:R-:W-:Y:S01]  /*05c0*/  SHF.R.U32.HI R11, RZ, 0x4, R4 ;  /* 0x00000004ff0b7819 */ /* 0x000fe20000011604 */
[----:B------:R-:W-:Y:S01]  /*05d0*/  ULOP3.LUT UR7, UR4, UR5, UR7, 0xfe, !UPT ;  /* 0x0000000504077292 */ /* 0x000fe2000f8efe07 */
[----:B------:R-:W-:Y:S02]  /*05e0*/  SHF.R.U32.HI R29, RZ, 0x2, R2 ;  /* 0x00000002ff1d7819 */ /* 0x000fe40000011602 */
[----:B------:R-:W-:Y:S01]  /*05f0*/  LOP3.LUT R0, R2, 0x1, RZ, 0xc0, !PT ;  /* 0x0000000102007812 */ /* 0x000fe200078ec0ff */
[----:B------:R-:W-:Y:S01]  /*0600*/  ULOP3.LUT UR7, UR4, UR5, UR7, 0xfe, !UPT ;  /* 0x0000000504077292 */ /* 0x000fe2000f8efe07 */
[----:B------:R-:W-:-:S02]  /*0610*/  LOP3.LUT R24, R24, 0x1, RZ, 0xc0, !PT ;  /* 0x0000000118187812 */ /* 0x000fc400078ec0ff */
[----:B------:R-:W-:Y:S01]  /*0620*/  SHF.R.U32.HI R16, RZ, 0x3, R2 ;  /* 0x00000003ff107819 */ /* 0x000fe20000011602 */
[----:B------:R-:W-:Y:S01]  /*0630*/  ULOP3.LUT UR6, UR4, UR6, UR7, 0xfe, !UPT ;  /* 0x0000000604067292 */ /* 0x000fe2000f8efe07 */
[----:B------:R-:W-:Y:S02]  /*0640*/  SHF.R.U32.HI R19, RZ, 0x5, R6 ;  /* 0x00000005ff137819 */ /* 0x000fe40000011606 */
[----:B------:R-:W-:Y:S01]  /*0650*/  LOP3.LUT R10, R10, 0x1, RZ, 0xc0, !PT ;  /* 0x000000010a0a7812 */ /* 0x000fe200078ec0ff */
[----:B------:R-:W-:Y:S01]  /*0660*/  ULOP3.LUT UR4, UR4, UR5, UR6, 0xfe, !UPT ;  /* 0x0000000504047292 */ /* 0x000fe2000f8efe06 */
[----:B------:R-:W-:Y:S02]  /*0670*/  LOP3.LUT R11, R11, 0x1, RZ, 0xc0, !PT ;  /* 0x000000010b0b7812 */ /* 0x000fe400078ec0ff */
[----:B------:R-:W-:Y:S02]  /*0680*/  LOP3.LUT R29, R29, 0x1, RZ, 0xc0, !PT ;  /* 0x000000011d1d7812 */ /* 0x000fe400078ec0ff */
[----:B------:R-:W-:-:S02]  /*0690*/  IADD3 R12, PT, PT, R0, R12, R25 ;  /* 0x0000000c000c7210 */ /* 0x000fc40007ffe019 */
[----:B------:R-:W-:Y:S02]  /*06a0*/  IADD3 R26, PT, PT, R25, R24, R9 ;  /* 0x00000018191a7210 */ /* 0x000fe40007ffe009 */
[----:B------:R-:W-:Y:S02]  /*06b0*/  LOP3.LUT R16, R16, 0x1, RZ, 0xc0, !PT ;  /* 0x0000000110107812 */ /* 0x000fe400078ec0ff */
[----:B------:R-:W-:Y:S02]  /*06c0*/  LOP3.LUT R19, R19, 0x1, RZ, 0xc0, !PT ;  /* 0x0000000113137812 */ /* 0x000fe400078ec0ff */
[----:B------:R-:W-:Y:S02]  /*06d0*/  IADD3 R9, PT, PT, R9, R11, R10 ;  /* 0x0000000b09097210 */ /* 0x000fe40007ffe00a */
[----:B------:R-:W-:Y:S02]  /*06e0*/  IADD3 R20, PT, PT, R20, R12, R29 ;  /* 0x0000000c14147210 */ /* 0x000fe40007ffe01d */
[----:B------:R-:W-:-:S02]  /*06f0*/  SHF.R.U32.HI R12, RZ, 0x5, R4 ;  /* 0x00000005ff0c7819 */ /* 0x000fc40000011604 */
[----:B------:R-:W-:Y:S02]  /*0700*/  IADD3 R26, PT, PT, R29, R26, R10 ;  /* 0x0000001a1d1a7210 */ /* 0x000fe40007ffe00a */
[----:B------:R-:W-:Y:S02]  /*0710*/  IADD3 R29, PT, PT, R16, R9, R19 ;  /* 0x00000009101d7210 */ /* 0x000fe40007ffe013 */
[C---:B------:R-:W-:Y:S01]  /*0720*/  IADD3 R9, PT, PT, R14.reuse, R27, R16 ;  /* 0x0000001b0e097210 */ /* 0x040fe20007ffe010 */
[----:B------:R-:W-:Y:S01]  /*0730*/  IMAD.IADD R14, R14, 0x1, R21 ;  /* 0x000000010e0e7824 */ /* 0x000fe200078e0215 */
[----:B------:R-:W-:Y:S02]  /*0740*/  SHF.R.U32.HI R16, RZ, 0x4, R2 ;  /* 0x00000004ff107819 */ /* 0x000fe40000011602 */
[----:B------:R-:W-:Y:S02]  /*0750*/  SHF.R.U32.HI R18, RZ, 0x6, R6 ;  /* 0x00000006ff127819 */ /* 0x000fe40000011606 */
[----:B------:R-:W-:-:S02]  /*0760*/  LOP3.LUT R12, R12, 0x1, RZ, 0xc0, !PT ;  /* 0x000000010c0c7812 */ /* 0x000fc400078ec0ff */
[----:B------:R-:W-:Y:S02]  /*0770*/  SHF.R.U32.HI R27, RZ, 0x6, R4 ;  /* 0x00000006ff1b7819 */ /* 0x000fe40000011604 */
[----:B------:R-:W-:Y:S02]  /*0780*/  LOP3.LUT R21, R16, 0x1, RZ, 0xc0, !PT ;  /* 0x0000000110157812 */ /* 0x000fe400078ec0ff */
[----:B------:R-:W-:Y:S02]  /*0790*/  LOP3.LUT R18, R18, 0x1, RZ, 0xc0, !PT ;  /* 0x0000000112127812 */ /* 0x000fe400078ec0ff */
[----:B------:R-:W-:Y:S02]  /*07a0*/  IADD3 R22, PT, PT, R10, R12, R19 ;  /* 0x0000000c0a167210 */ /* 0x000fe40007ffe013 */
[----:B------:R-:W-:Y:S02]  /*07b0*/  SHF.R.U32.HI R16, RZ, 0x5, R2 ;  /* 0x00000005ff107819 */ /* 0x000fe40000011602 */
[----:B------:R-:W-:-:S02]  /*07c0*/  LOP3.LUT R27, R27, 0x1, RZ, 0xc0, !PT ;  /* 0x000000011b1b7812 */ /* 0x000fc400078ec0ff */
[----:B------:R-:W-:Y:S02]  /*07d0*/  SHF.R.U32.HI R25, RZ, 0x7, R6 ;  /* 0x00000007ff197819 */ /* 0x000fe40000011606 */
[----:B------:R-:W-:Y:S02]  /*07e0*/  IADD3 R22, PT, PT, R21, R22, R18 ;  /* 0x0000001615167210 */ /* 0x000fe40007ffe012 */
[C---:B------:R-:W-:Y:S01]  /*07f0*/  IADD3 R10, PT, PT, R23.reuse, R26, R21 ;  /* 0x0000001a170a7210 */ /* 0x040fe20007ffe015 */
[----:B------:R-:W-:Y:S01]  /*0800*/  IMAD.IADD R23, R23, 0x1, R20 ;  /* 0x0000000117177824 */ /* 0x000fe200078e0214 */
[----:B------:R-:W-:Y:S02]  /*0810*/  LOP3.LUT R21, R16, 0x1, RZ, 0xc0, !PT ;  /* 0x0000000110157812 */ /* 0x000fe400078ec0ff */
[----:B------:R-:W-:Y:S02]  /*0820*/  LOP3.LUT R16, R25, 0x1, RZ, 0xc0, !PT ;  /* 0x0000000119107812 */ /* 0x000fe400078ec0ff */
[----:B------:R-:W-:-:S02]  /*0830*/  IADD3 R26, PT, PT, R19, R27, R18 ;  /* 0x0000001b131a7210 */ /* 0x000fc40007ffe012 */
[----:B------:R-:W-:Y:S02]  /*0840*/  SHF.R.U32.HI R25, RZ, 0x7, R4 ;  /* 0x00000007ff197819 */ /* 0x000fe40000011604 */
[C---:B------:R-:W-:Y:S01]  /*0850*/  IADD3 R29, PT, PT, R24.reuse, R29, R21 ;  /* 0x0000001d181d7210 */ /* 0x040fe20007ffe015 */
[----:B------:R-:W-:Y:S01]  /*0860*/  IMAD.IADD R24, R24, 0x1, R9 ;  /* 0x0000000118187824 */ /* 0x000fe200078e0209 */
[----:B------:R-:W-:Y:S02]  /*0870*/  IADD3 R26, PT, PT, R21, R26, R16 ;  /* 0x0000001a151a7210 */ /* 0x000fe40007ffe010 */
[----:B------:R-:W-:Y:S02]  /*0880*/  SHF.R.U32.HI R9, RZ, 0x6, R2 ;  /* 0x00000006ff097819 */ /* 0x000fe40000011602 */
[----:B------:R-:W-:Y:S02]  /*0890*/  LOP3.LUT R25, R25, 0x1, RZ, 0xc0, !PT ;  /* 0x0000000119197812 */ /* 0x000fe400078ec0ff */
[----:B------:R-:W-:-:S02]  /*08a0*/  SHF.R.U32.HI R21, RZ, 0x8, R6 ;  /* 0x00000008ff157819 */ /* 0x000fc40000011606 */
[----:B------:R-:W-:Y:S02]  /*08b0*/  LOP3.LUT R20, R9, 0x1, RZ, 0xc0, !PT ;  /* 0x0000000109147812 */ /* 0x000fe400078ec0ff */
[----:B------:R-:W-:Y:S02]  /*08c0*/  LOP3.LUT R21, R21, 0x1, RZ, 0xc0, !PT ;  /* 0x0000000115157812 */ /* 0x000fe400078ec0ff */
[----:B------:R-:W-:Y:S02]  /*08d0*/  IADD3 R9, PT, PT, R18, R25, R16 ;  /* 0x0000001912097210 */ /* 0x000fe40007ffe010 */
[----:B------:R-:W-:Y:S02]  /*08e0*/  ISETP.NE.AND P2, PT, R23, 0x3, PT ;  /* 0x000000031700780c */ /* 0x000fe40003f45270 */
[----:B------:R-:W-:Y:S02]  /*08f0*/  IADD3 R9, PT, PT, R20, R9, R21 ;  /* 0x0000000914097210 */ /* 0x000fe40007ffe015 */
[C---:B------:R-:W-:Y:S01]  /*0900*/  IADD3 R22, PT, PT, R11.reuse, R22, R20 ;  /* 0x000000160b167210 */ /* 0x040fe20007ffe014 */
[----:B------:R-:W-:Y:S01]  /*0910*/  IMAD.IADD R11, R11, 0x1, R10 ;  /* 0x000000010b0b7824 */ /* 0x000fe200078e020a */
[----:B------:R-:W-:-:S02]  /*0920*/  SHF.R.U32.HI R20, RZ, 0x8, R4 ;  /* 0x00000008ff147819 */ /* 0x000fc40000011604 */
[----:B------:R-:W-:Y:S01]  /*0930*/  SHF.R.U32.HI R19, RZ, 0x7, R2 ;  /* 0x00000007ff137819 */ /* 0x000fe20000011602 */
[----:B------:R-:W-:Y:S01]  /*0940*/  IMAD.IADD R22, R27, 0x1, R22 ;  /* 0x000000011b167824 */ /* 0x000fe200078e0216 */
[----:B------:R-:W-:Y:S02]  /*0950*/  LOP3.LUT R20, R20, 0x1, RZ, 0xc0, !PT ;  /* 0x0000000114147812 */ /* 0x000fe400078ec0ff */
[----:B------:R-:W-:Y:S02]  /*0960*/  SHF.R.U32.HI R10, RZ, 0x9, R6 ;  /* 0x00000009ff0a7819 */ /* 0x000fe40000011606 */
[----:B------:R-:W-:Y:S02]  /*0970*/  ISETP.NE.AND P5, PT, R24, 0x3, PT ;  /* 0x000000031800780c */ /* 0x000fe40003fa5270 */
[----:B------:R-:W-:Y:S02]  /*0980*/  LOP3.LUT R19, R19, 0x1, RZ, 0xc0, !PT ;  /* 0x0000000113137812 */ /* 0x000fe400078ec0ff */
[----:B------:R-:W-:-:S02]  /*0990*/  LOP3.LUT R10, R10, 0x1, RZ, 0xc0, !PT ;  /* 0x000000010a0a7812 */ /* 0x000fc400078ec0ff */
[----:B------:R-:W-:Y:S02]  /*09a0*/  IADD3 R16, PT, PT, R16, R20, R21 ;  /* 0x0000001410107210 */ /* 0x000fe40007ffe015 */
[----:B------:R-:W-:Y:S02]  /*09b0*/  @P2 ISETP.NE.AND P6, PT, R23, 0x2, PT ;  /* 0x000000021700280c */ /* 0x000fe40003fc5270 */
[----:B------:R-:W-:Y:S02]  /*09c0*/  @P2 SHF.R.U64 R23, R2, 0x1, R3 ;  /* 0x0000000102172819 */ /* 0x000fe40000001203 */
[C---:B------:R-:W-:Y:S01]  /*09d0*/  IADD3 R26, PT, PT, R12.reuse, R26, R19 ;  /* 0x0000001a0c1a7210 */ /* 0x040fe20007ffe013 */
[----:B------:R-:W-:Y:S01]  /*09e0*/  IMAD.IADD R12, R12, 0x1, R29 ;  /* 0x000000010c0c7824 */ /* 0x000fe200078e021d */
[----:B------:R-:W-:Y:S02]  /*09f0*/  ISETP.NE.AND P3, PT, R14, 0x3, PT ;  /* 0x000000030e00780c */ /* 0x000fe40003f65270 */
[----:B------:R-:W-:Y:S01]  /*0a00*/  IADD3 R19, PT, PT, R19, R16, R10 ;  /* 0x0000001013137210 */ /* 0x000fe20007ffe00a */
[----:B------:R-:W-:Y:S01]  /*0a10*/  IMAD.IADD R26, R25, 0x1, R26 ;  /* 0x00000001191a7824 */ /* 0x000fe200078e021a */
[----:B------:R-:W-:-:S02]  /*0a20*/  SHF.R.U32.HI R16, RZ, 0x9, R2 ;  /* 0x00000009ff107819 */ /* 0x000fc40000011602 */
[----:B------:R-:W-:Y:S02]  /*0a30*/  @P2 LOP3.LUT R23, R23, 0x1, RZ, 0xc0, !PT ;  /* 0x0000000117172812 */ /* 0x000fe400078ec0ff */
[----:B------:R-:W-:Y:S02]  /*0a40*/  LOP3.LUT R16, R16, 0x1, RZ, 0xc0, !PT ;  /* 0x0000000110107812 */ /* 0x000fe400078ec0ff */
[----:B------:R-:W-:Y:S02]  /*0a50*/  @P2 ISETP.NE.U32.AND P1, PT, R23, 0x1, PT ;  /* 0x000000011700280c */ /* 0x000fe40003f25070 */
[----:B------:R-:W-:Y:S02]  /*0a60*/  ISETP.NE.AND P4, PT, R11, 0x3, PT ;  /* 0x000000030b00780c */ /* 0x000fe40003f85270 */
[----:B------:R-:W-:Y:S02]  /*0a70*/  @P5 SHF.R.U64 R23, R2, 0x2, R3 ;  /* 0x0000000202175819 */ /* 0x000fe40000001203 */
[----:B------:R-:W-:-:S02]  /*0a80*/  IADD3 R19, PT, PT, R25, R19, R16 ;  /* 0x0000001319137210 */ /* 0x000fc40007ffe010 */
[----:B------:R-:W-:Y:S02]  /*0a90*/  @P2 SEL R25, RZ, 0x2, P6 ;  /* 0x00000002ff192807 */ /* 0x000fe40003000000 */
[----:B------:R-:W-:Y:S02]  /*0aa0*/  @P2 ISETP.NE.U32.AND.EX P1, PT, RZ, RZ, PT, P1 ;  /* 0x000000ffff00220c */ /* 0x000fe40003f25110 */
[----:B------:R-:W-:Y:S02]  /*0ab0*/  @P5 LOP3.LUT R23, R23, 0x1, RZ, 0xc0, !PT ;  /* 0x0000000117175812 */ /* 0x000fe400078ec0ff */
[----:B------:R-:W-:Y:S01]  /*0ac0*/  @P3 ISETP.NE.AND P0, PT, R14, 0x2, PT ;  /* 0x000000020e00380c */ /* 0x000fe20003f05270 */
[----:B------:R-:W-:Y:S01]  /*0ad0*/  IMAD.MOV.U32 R14, RZ, RZ, 0x2 ;  /* 0x00000002ff0e7424 */ /* 0x000fe200078e00ff */
[----:B------:R-:W-:Y:S02]  /*0ae0*/  @P2 SEL R14, R25, RZ, !P1 ;  /* 0x000000ff190e2207 */ /* 0x000fe40004800000 */
[----:B------:R-:W-:-:S02]  /*0af0*/  @P5 ISETP.NE.AND P6, PT, R24, 0x2, PT ;  /* 0x000000021800580c */ /* 0x000fc40003fc5270 */
[----:B------:R-:W-:Y:S02]  /*0b00*/  @P5 ISETP.NE.U32.AND P1, PT, R23, 0x1, PT ;  /* 0x000000011700580c */ /* 0x000fe40003f25070 */
[----:B------:R-:W-:Y:S02]  /*0b10*/  ISETP.NE.AND P2, PT, R12, 0x3, PT ;  /* 0x000000030c00780c */ /* 0x000fe40003f45270 */
[----:B------:R-:W-:Y:S02]  /*0b20*/  @P5 SEL R24, RZ, 0x4, P6 ;  /* 0x00000004ff185807 */ /* 0x000fe40003000000 */
[----:B------:R-:W-:Y:S02]  /*0b30*/  @P5 ISETP.NE.U32.AND.EX P1, PT, RZ, RZ, PT, P1 ;  /* 0x000000ffff00520c */ /* 0x000fe40003f25110 */
[----:B------:R-:W-:Y:S02]  /*0b40*/  @P4 SHF.R.U64 R23, R2, 0x3, R3 ;  /* 0x0000000302174819 */ /* 0x000fe40000001203 */
[----:B------:R-:W-:Y:S01]  /*0b50*/  @P4 ISETP.NE.AND P6, PT, R11, 0x2, PT ;  /* 0x000000020b00480c */ /* 0x000fe20003fc5270 */
[----:B------:R-:W-:Y:S01]  /*0b60*/  IMAD.MOV.U32 R11, RZ, RZ, 0x4 ;  /* 0x00000004ff0b7424 */ /* 0x000fe200078e00ff */
[----:B------:R-:W-:-:S02]  /*0b70*/  @P5 SEL R11, R24, RZ, !P1 ;  /* 0x000000ff180b5207 */ /* 0x000fc40004800000 */
[----:B------:R-:W-:Y:S02]  /*0b80*/  @P4 LOP3.LUT R23, R23, 0x1, RZ, 0xc0, !PT ;  /* 0x0000000117174812 */ /* 0x000fe400078ec0ff */
[----:B------:R-:W-:Y:S02]  /*0b90*/  ISETP.NE.AND P5, PT, R22, 0x3, PT ;  /* 0x000000031600780c */ /* 0x000fe40003fa5270 */
[----:B------:R-:W-:Y:S02]  /*0ba0*/  @P4 ISETP.NE.U32.AND P1, PT, R23, 0x1, PT ;  /* 0x000000011700480c */ /* 0x000fe40003f25070 */
[----:B------:R-:W-:Y:S02]  /*0bb0*/  @P2 SHF.R.U64 R23, R2, 0x4, R3 ;  /* 0x0000000402172819 */ /* 0x000fe40000001203 */
[----:B------:R-:W-:Y:S02]  /*0bc0*/  @P4 SEL R24, RZ, 0x8, P6 ;  /* 0x00000008ff184807 */ /* 0x000fe40003000000 */
[----:B------:R-:W-:-:S02]  /*0bd0*/  @P4 ISETP.NE.U32.AND.EX P1, PT, RZ, RZ, PT, P1 ;  /* 0x000000ffff00420c */ /* 0x000fc40003f25110 */
[----:B------:R-:W-:Y:S02]  /*0be0*/  @P2 LOP3.LUT R23, R23, 0x1, RZ, 0xc0, !PT ;  /* 0x0000000117172812 */ /* 0x000fe400078ec0ff */
[----:B------:R-:W-:Y:S02]  /*0bf0*/  SHF.R.U32.HI R18, RZ, 0x8, R2 ;  /* 0x00000008ff127819 */ /* 0x000fe40000011602 */
[----:B------:R-:W-:Y:S01]  /*0c00*/  @P2 ISETP.NE.AND P6, PT, R12, 0x2, PT ;  /* 0x000000020c00280c */ /* 0x000fe20003fc5270 */
[----:B------:R-:W-:Y:S01]  /*0c10*/  IMAD.MOV.U32 R12, RZ, RZ, 0x8 ;  /* 0x00000008ff0c7424 */ /* 0x000fe200078e00ff */
[----:B------:R-:W-:Y:S02]  /*0c20*/  @P4 SEL R12, R24, RZ, !P1 ;  /* 0x000000ff180c4207 */ /* 0x000fe40004800000 */
[----:B------:R-:W-:Y:S01]  /*0c30*/  @P2 ISETP.NE.U32.AND P1, PT, R23, 0x1, PT ;  /* 0x000000011700280c */ /* 0x000fe20003f25070 */
[----:B------:R-:W-:Y:S01]  /*0c40*/  IMAD.MOV.U32 R23, RZ, RZ, 0x10 ;  /* 0x00000010ff177424 */ /* 0x000fe200078e00ff */
[----:B------:R-:W-:-:S02]  /*0c50*/  @P5 ISETP.NE.AND P4, PT, R22, 0x2, PT ;  /* 0x000000021600580c */ /* 0x000fc40003f85270 */
[----:B------:R-:W-:Y:S02]  /*0c60*/  LOP3.LUT R18, R18, 0x1, RZ, 0xc0, !PT ;  /* 0x0000000112127812 */ /* 0x000fe400078ec0ff */
[----:B------:R-:W-:Y:S02]  /*0c70*/  SHF.R.U32.HI R22, RZ, 0x9, R4 ;  /* 0x00000009ff167819 */ /* 0x000fe40000011604 */
[----:B------:R-:W-:Y:S02]  /*0c80*/  @P2 SEL R24, RZ, 0x10, P6 ;  /* 0x00000010ff182807 */ /* 0x000fe40003000000 */
[----:B------:R-:W-:Y:S02]  /*0c90*/  @P2 ISETP.NE.U32.AND.EX P1, PT, RZ, RZ, PT, P1 ;  /* 0x000000ffff00220c */ /* 0x000fe40003f25110 */
[----:B------:R-:W-:Y:S02]  /*0ca0*/  IADD3 R9, PT, PT, R27, R9, R18 ;  /* 0x000000091b097210 */ /* 0x000fe40007ffe012 */
[----:B------:R-:W-:-:S02]  /*0cb0*/  LOP3.LUT R22, R22, 0x1, RZ, 0xc0, !PT ;  /* 0x0000000116167812 */ /* 0x000fc400078ec0ff */
[----:B------:R-:W-:Y:S01]  /*0cc0*/  @P5 SHF.R.U64 R27, R2, 0x5, R3 ;  /* 0x00000005021b5819 */ /* 0x000fe20000001203 */
[----:B------:R-:W-:Y:S01]  /*0cd0*/  IMAD.IADD R9, R20, 0x1, R9 ;  /* 0x0000000114097824 */ /* 0x000fe200078e0209 */
[----:B------:R-:W-:Y:S02]  /*0ce0*/  @P2 SEL R23, R24, RZ, !P1 ;  /* 0x000000ff18172207 */ /* 0x000fe40004800000 */
[----:B------:R-:W-:Y:S02]  /*0cf0*/  IADD3 R24, PT, PT, R21, R22, R10 ;  /* 0x0000001615187210 */ /* 0x000fe40007ffe00a */
[----:B------:R-:W-:Y:S02]  /*0d00*/  @P5 LOP3.LUT R21, R27, 0x1, RZ, 0xc0, !PT ;  /* 0x000000011b155812 */ /* 0x000fe400078ec0ff */
[----:B------:R-:W-:Y:S02]  /*0d10*/  SHF.R.U32.HI R25, RZ, 0xa, R6 ;  /* 0x0000000aff197819 */ /* 0x000fe40000011606 */
[----:B------:R-:W-:-:S02]  /*0d20*/  @P5 ISETP.NE.U32.AND P2, PT, R21, 0x1, PT ;  /* 0x000000011500580c */ /* 0x000fc40003f45070 */
[----:B------:R-:W-:Y:S02]  /*0d30*/  ISETP.NE.AND P6, PT, R26, 0x3, PT ;  /* 0x000000031a00780c */ /* 0x000fe40003fc5270 */
[----:B------:R-:W-:Y:S02]  /*0d40*/  LOP3.LUT R25, R25, 0x1, RZ, 0xc0, !PT ;  /* 0x0000000119197812 */ /* 0x000fe400078ec0ff */
[----:B------:R-:W-:Y:S02]  /*0d50*/  @P5 ISETP.NE.U32.AND.EX P2, PT, RZ, RZ, PT, P2 ;  /* 0x000000ffff00520c */ /* 0x000fe40003f45120 */
[----:B------:R-:W-:Y:S02]  /*0d60*/  @P5 SEL R21, RZ, 0x20, P4 ;  /* 0x00000020ff155807 */ /* 0x000fe40002000000 */
[----:B------:R-:W-:Y:S02]  /*0d70*/  ISETP.NE.AND P4, PT, R9, 0x3, PT ;  /* 0x000000030900780c */ /* 0x000fe40003f85270 */
[----:B------:R-:W-:Y:S01]  /*0d80*/  IADD3 R24, PT, PT, R18, R24, R25 ;  /* 0x0000001812187210 */ /* 0x000fe20007ffe019 */
[----:B------:R-:W-:Y:S01]  /*0d90*/  IMAD.MOV.U32 R18, RZ, RZ, 0x20 ;  /* 0x00000020ff127424 */ /* 0x000fe200078e00ff */
[----:B------:R-:W-:-:S02]  /*0da0*/  @P5 SEL R18, R21, RZ, !P2 ;  /* 0x000000ff15125207 */ /* 0x000fc40005000000 */
[----:B------:R-:W-:Y:S02]  /*0db0*/  SHF.R.U32.HI R21, RZ, 0xa, R2 ;  /* 0x0000000aff157819 */ /* 0x000fe40000011602 */
[----:B------:R-:W-:Y:S02]  /*0dc0*/  @P6 ISETP.NE.AND P1, PT, R26, 0x2, PT ;  /* 0x000000021a00680c */ /* 0x000fe40003f25270 */
[----:B------:R-:W-:Y:S02]  /*0dd0*/  LOP3.LUT R21, R21, 0x1, RZ, 0xc0, !PT ;  /* 0x0000000115157812 */ /* 0x000fe400078ec0ff */
[----:B------:R-:W-:Y:S02]  /*0de0*/  @P6 SHF.R.U64 R26, R2, 0x6, R3 ;  /* 0x00000006021a6819 */ /* 0x000fe40000001203 */
[----:B------:R-:W-:Y:S02]  /*0df0*/  IADD3 R24, PT, PT, R20, R24, R21 ;  /* 0x0000001814187210 */ /* 0x000fe40007ffe015 */
[----:B------:R-:W-:-:S02]  /*0e00*/  @P4 SHF.R.U64 R20, R2, 0x7, R3 ;  /* 0x0000000702144819 */ /* 0x000fc40000001203 */
[----:B------:R-:W-:Y:S02]  /*0e10*/  @P6 LOP3.LUT R26, R26, 0x1, RZ, 0xc0, !PT ;  /* 0x000000011a1a6812 */ /* 0x000fe400078ec0ff */
[----:B------:R-:W-:Y:S02]  /*0e20*/  SHF.R.U32.HI R29, RZ, 0xa, R4 ;  /* 0x0000000aff1d7819 */ /* 0x000fe40000011604 */
[----:B------:R-:W-:Y:S02]  /*0e30*/  @P4 LOP3.LUT R20, R20, 0x1, RZ, 0xc0, !PT ;  /* 0x0000000114144812 */ /* 0x000fe400078ec0ff */
[----:B------:R-:W-:Y:S02]  /*0e40*/  @P6 ISETP.NE.U32.AND P2, PT, R26, 0x1, PT ;  /* 0x000000011a00680c */ /* 0x000fe40003f45070 */
[----:B------:R-:W-:Y:S02]  /*0e50*/  @P6 SEL R26, RZ, 0x40, P1 ;  /* 0x00000040ff1a6807 */ /* 0x000fe40000800000 */
[----:B------:R-:W-:-:S02]  /*0e60*/  LOP3.LUT R29, R29, 0x1, RZ, 0xc0, !PT ;  /* 0x000000011d1d7812 */ /* 0x000fc400078ec0ff */
[----:B------:R-:W-:Y:S01]  /*0e70*/  @P4 ISETP.NE.AND P5, PT, R9, 0x2, PT ;  /* 0x000000020900480c */ /* 0x000fe20003fa5270 */
[----:B------:R-:W-:Y:S01]  /*0e80*/  IMAD.MOV.U32 R9, RZ, RZ, 0x40 ;  /* 0x00000040ff097424 */ /* 0x000fe200078e00ff */
[----:B------:R-:W-:Y:S01]  /*0e90*/  @P4 ISETP.NE.U32.AND P1, PT, R20, 0x1, PT ;  /* 0x000000011400480c */ /* 0x000fe20003f25070 */
[----:B------:R-:W-:Y:S01]  /*0ea0*/  IMAD.IADD R24, R29, 0x1, R24 ;  /* 0x000000011d187824 */ /* 0x000fe200078e0218 */
[----:B------:R-:W-:Y:S02]  /*0eb0*/  @P6 ISETP.NE.U32.AND.EX P2, PT, RZ, RZ, PT, P2 ;  /* 0x000000ffff00620c */ /* 0x000fe40003f45120 */
[----:B------:R-:W-:Y:S01]  /*0ec0*/  IADD3 R27, PT, PT, R10, R29, R25 ;  /* 0x0000001d0a1b7210 */ /* 0x000fe20007ffe019 */
[----:B------:R-:W-:Y:S01]  /*0ed0*/  IMAD.IADD R10, R22, 0x1, R19 ;  /* 0x00000001160a7824 */ /* 0x000fe200078e0213 */
[----:B------:R-:W-:Y:S02]  /*0ee0*/  @P4 ISETP.NE.U32.AND.EX P1, PT, RZ, RZ, PT, P1 ;  /* 0x000000ffff00420c */ /* 0x000fe40003f25110 */
[----:B------:R-:W-:-:S02]  /*0ef0*/  @P4 SEL R20, RZ, 0x80, P5 ;  /* 0x00000080ff144807 */ /* 0x000fc40002800000 */
[----:B------:R-:W-:Y:S01]  /*0f00*/  @P6 SEL R9, R26, RZ, !P2 ;  /* 0x000000ff1a096207 */ /* 0x000fe20005000000 */
[----:B------:R-:W-:Y:S01]  /*0f10*/  IMAD.MOV.U32 R26, RZ, RZ, 0x1 ;  /* 0x00000001ff1a7424 */ /* 0x000fe200078e00ff */
[----:B------:R-:W-:Y:S01]  /*0f20*/  @P3 ISETP.EQ.U32.AND P2, PT, R0, 0x1, PT ;  /* 0x000000010000380c */ /* 0x000fe20003f42070 */
[----:B------:R-:W-:Y:S01]  /*0f30*/  IMAD.MOV.U32 R0, RZ, RZ, 0x80 ;  /* 0x00000080ff007424 */ /* 0x000fe200078e00ff */
[----:B------:R-:W-:Y:S02]  /*0f40*/  @P4 SEL R0, R20, RZ, !P1 ;  /* 0x000000ff14004207 */ /* 0x000fe40004800000 */
[----:B------:R-:W-:Y:S02]  /*0f50*/  ISETP.NE.AND P4, PT, R10, 0x3, PT ;  /* 0x000000030a00780c */ /* 0x000fe40003f85270 */
[----:B------:R-:W-:Y:S02]  /*0f60*/  ISETP.NE.AND P6, PT, R24, 0x3, PT ;  /* 0x000000031800780c */ /* 0x000fe40003fc5270 */
[----:B------:R-:W-:-:S02]  /*0f70*/  SHF.R.U32.HI R20, RZ, 0xb, R6 ;  /* 0x0000000bff147819 */ /* 0x000fc40000011606 */
[----:B------:R-:W-:Y:S02]  /*0f80*/  SHF.R.U32.HI R19, RZ, 0xb, R2 ;  /* 0x0000000bff137819 */ /* 0x000fe40000011602 */
[----:B------:R-:W-:Y:S02]  /*0f90*/  LOP3.LUT R20, R20, 0x1, RZ, 0xc0, !PT ;  /* 0x0000000114147812 */ /* 0x000fe400078ec0ff */
[----:B------:R-:W-:Y:S02]  /*0fa0*/  LOP3.LUT R19, R19, 0x1, RZ, 0xc0, !PT ;  /* 0x0000000113137812 */ /* 0x000fe400078ec0ff */
[----:B------:R-:W-:Y:S01]  /*0fb0*/  IADD3 R27, PT, PT, R16, R27, R20 ;  /* 0x0000001b101b7210 */ /* 0x000fe20007ffe014 */
[----:B------:R-:W-:Y:S01]  /*0fc0*/  IMAD.MOV.U32 R16, RZ, RZ, 0x100 ;  /* 0x00000100ff107424 */ /* 0x000fe200078e00ff */
[----:B------:R-:W-:Y:S02]  /*0fd0*/  @P4 ISETP.NE.AND P1, PT, R10, 0x2, PT ;  /* 0x000000020a00480c */ /* 0x000fe40003f25270 */
[----:B------:R-:W-:-:S02]  /*0fe0*/  @P4 SHF.R.U64 R10, R2, 0x8, R3 ;  /* 0x00000008020a4819 */ /* 0x000fc40000001203 */
[----:B------:R-:W-:Y:S02]  /*0ff0*/  @P6 ISETP.NE.AND P5, PT, R24, 0x2, PT ;  /* 0x000000021800680c */ /* 0x000fe40003fa5270 */
[----:B------:R-:W-:Y:S02]  /*1000*/  SHF.R.U32.HI R24, RZ, 0xb, R4 ;  /* 0x0000000bff187819 */ /* 0x000fe40000011604 */
[----:B------:R-:W-:Y:S02]  /*1010*/  @P4 LOP3.LUT R10, R10, 0x1, RZ, 0xc0, !PT ;  /* 0x000000010a0a4812 */ /* 0x000fe400078ec0ff */
[----:B------:R-:W-:Y:S02]  /*1020*/  IADD3 R27, PT, PT, R22, R27, R19 ;  /* 0x0000001b161b7210 */ /* 0x000fe40007ffe013 */
[----:B------:R-:W-:Y:S02]  /*1030*/  @P4 SEL R22, RZ, 0x100, P1 ;  /* 0x00000100ff164807 */ /* 0x000fe40000800000 */
[----:B------:R-:W-:-:S02]  /*1040*/  LOP3.LUT R24, R24, 0x1, RZ, 0xc0, !PT ;  /* 0x0000000118187812 */ /* 0x000fc400078ec0ff */
[----:B------:R-:W-:Y:S02]  /*1050*/  @P4 ISETP.NE.U32.AND P1, PT, R10, 0x1, PT ;  /* 0x000000010a00480c */ /* 0x000fe40003f25070 */
[----:B------:R-:W-:Y:S01]  /*1060*/  @P6 SHF.R.U64 R10, R2, 0x9, R3 ;  /* 0x00000009020a6819 */ /* 0x000fe20000001203 */
[----:B------:R-:W-:Y:S01]  /*1070*/  IMAD.IADD R27, R24, 0x1, R27 ;  /* 0x00000001181b7824 */ /* 0x000fe200078e021b */
[----:B------:R-:W-:Y:S02]  /*1080*/  @P4 ISETP.NE.U32.AND.EX P1, PT, RZ, RZ, PT, P1 ;  /* 0x000000ffff00420c */ /* 0x000fe40003f25110 */
[----:B------:R-:W-:Y:S02]  /*1090*/  @P6 LOP3.LUT R10, R10, 0x1, RZ, 0xc0, !PT ;  /* 0x000000010a0a6812 */ /* 0x000fe400078ec0ff */
[----:B------:R-:W-:Y:S02]  /*10a0*/  @P4 SEL R16, R22, RZ, !P1 ;  /* 0x000000ff16104207 */ /* 0x000fe40004800000 */
[----:B------:R-:W-:-:S02]  /*10b0*/  ISETP.NE.AND P4, PT, R27, 0x3, PT ;  /* 0x000000031b00780c */ /* 0x000fc40003f85270 */
[----:B------:R-:W-:Y:S02]  /*10c0*/  @P6 ISETP.NE.U32.AND P1, PT, R10, 0x1, PT ;  /* 0x000000010a00680c */ /* 0x000fe40003f25070 */
[----:B------:R-:W-:Y:S02]  /*10d0*/  @P3 ISETP.EQ.U32.AND.EX P0, PT, RZ, RZ, !P0, P2 ;  /* 0x000000ffff00320c */ /* 0x000fe40004702120 */
[----:B------:R-:W-:Y:S02]  /*10e0*/  SHF.R.U32.HI R22, RZ, 0xc, R2 ;  /* 0x0000000cff167819 */ /* 0x000fe40000011602 */
[----:B------:R-:W-:Y:S02]  /*10f0*/  @P3 SEL R26, RZ, 0x1, !P0 ;  /* 0x00000001ff1a3807 */ /* 0x000fe40004000000 */
[----:B------:R-:W-:Y:S02]  /*1100*/  LOP3.LUT R22, R22, 0x1, RZ, 0xc0, !PT ;  /* 0x0000000116167812 */ /* 0x000fe400078ec0ff */
[----:B------:R-:W-:-:S02]  /*1110*/  LOP3.LUT R26, R14, R26, RZ, 0xfc, !PT ;  /* 0x0000001a0e1a7212 */ /* 0x000fc400078efcff */
[----:B------:R-:W-:Y:S02]  /*1120*/  @P4 SHF.R.U64 R10, R2, 0xa, R3 ;  /* 0x0000000a020a4819 */ /* 0x000fe40000001203 */
[----:B------:R-:W-:Y:S02]  /*1130*/  @P4 ISETP.NE.AND P2, PT, R27, 0x2, PT ;  /* 0x000000021b00480c */ /* 0x000fe40003f45270 */
[----:B------:R-:W-:Y:S02]  /*1140*/  @P4 LOP3.LUT R10, R10, 0x1, RZ, 0xc0, !PT ;  /* 0x000000010a0a4812 */ /* 0x000fe400078ec0ff */
[----:B------:R-:W-:Y:S02]  /*1150*/  SHF.R.U32.HI R27, RZ, 0xc, R6 ;  /* 0x0000000cff1b7819 */ /* 0x000fe40000011606 */
[----:B------:R-:W-:Y:S02]  /*1160*/  @P4 ISETP.NE.U32.AND P0, PT, R10, 0x1, PT ;  /* 0x000000010a00480c */ /* 0x000fe40003f05070 */
[----:B------:R-:W-:-:S02]  /*1170*/  LOP3.LUT R27, R27, 0x1, RZ, 0xc0, !PT ;  /* 0x000000011b1b7812 */ /* 0x000fc400078ec0ff */
[----:B------:R-:W-:Y:S02]  /*1180*/  IADD3 R10, PT, PT, R25, R24, R20 ;  /* 0x00000018190a7210 */ /* 0x000fe40007ffe014 */
[----:B------:R-:W-:Y:S02]  /*1190*/  SHF.R.U32.HI R14, RZ, 0xd, R6 ;  /* 0x0000000dff0e7819 */ /* 0x000fe40000011606 */
[----:B------:R-:W-:Y:S02]  /*11a0*/  IADD3 R10, PT, PT, R21, R10, R27 ;  /* 0x0000000a150a7210 */ /* 0x000fe40007ffe01b */
[----:B------:R-:W-:Y:S02]  /*11b0*/  @P6 SEL R25, RZ, 0x200, P5 ;  /* 0x00000200ff196807 */ /* 0x000fe40002800000 */
[----:B------:R-:W-:Y:S02]  /*11c0*/  IADD3 R29, PT, PT, R29, R10, R22 ;  /* 0x0000000a1d1d7210 */ /* 0x000fe40007ffe016 */
[----:B------:R-:W-:-:S02]  /*11d0*/  SHF.R.U32.HI R10, RZ, 0xc, R4 ;  /* 0x0000000cff0a7819 */ /* 0x000fc40000011604 */
[----:B------:R-:W-:Y:S02]  /*11e0*/  LOP3.LUT R14, R14, 0x1, RZ, 0xc0, !PT ;  /* 0x000000010e0e7812 */ /* 0x000fe400078ec0ff */
[----:B------:R-:W-:Y:S02]  /*11f0*/  LOP3.LUT R10, R10, 0x1, RZ, 0xc0, !PT ;  /* 0x000000010a0a7812 */ /* 0x000fe400078ec0ff */
[----:B------:R-:W-:Y:S02]  /*1200*/  SHF.R.U32.HI R21, RZ, 0xd, R4 ;  /* 0x0000000dff157819 */ /* 0x000fe40000011604 */
[----:B------:R-:W-:Y:S01]  /*1210*/  IADD3 R20, PT, PT, R20, R10, R27 ;  /* 0x0000000a14147210 */ /* 0x000fe20007ffe01b */
[----:B------:R-:W-:Y:S01]  /*1220*/  IMAD.IADD R29, R10, 0x1, R29 ;  /* 0x000000010a1d7824 */ /* 0x000fe200078e021d */
[----:B------:R-:W-:Y:S02]  /*1230*/  LOP3.LUT R21, R21, 0x1, RZ, 0xc0, !PT ;  /* 0x0000000115157812 */ /* 0x000fe400078ec0ff */
[----:B------:R-:W-:-:S02]  /*1240*/  IADD3 R20, PT, PT, R19, R20, R14 ;  /* 0x0000001413147210 */ /* 0x000fc40007ffe00e */
[----:B------:R-:W-:Y:S02]  /*1250*/  ISETP.NE.AND P3, PT, R29, 0x3, PT ;  /* 0x000000031d00780c */ /* 0x000fe40003f65270 */
[----:B------:R-:W-:Y:S01]  /*1260*/  LOP3.LUT R19, R11, R26, RZ, 0xfc, !PT ;  /* 0x0000001a0b137212 */ /* 0x000fe200078efcff */
[----:B------:R-:W-:Y:S01]  /*1270*/  IMAD.MOV.U32 R11, RZ, RZ, 0x200 ;  /* 0x00000200ff0b7424 */ /* 0x000fe200078e00ff */
[----:B------:R-:W-:Y:S02]  /*1280*/  @P6 ISETP.NE.U32.AND.EX P1, PT, RZ, RZ, PT, P1 ;  /* 0x000000ffff00620c */ /* 0x000fe40003f25110 */
[----:B------:R-:W-:Y:S02]  /*1290*/  @P4 ISETP.NE.U32.AND.EX P0, PT, RZ, RZ, PT, P0 ;  /* 0x000000ffff00420c */ /* 0x000fe40003f05100 */
[----:B------:R-:W-:Y:S02]  /*12a0*/  @P6 SEL R11, R25, RZ, !P1 ;  /* 0x000000ff190b6207 */ /* 0x000fe40004800000 */
[----:B------:R-:W-:-:S02]  /*12b0*/  SHF.R.U32.HI R25, RZ, 0xe, R6 ;  /* 0x0000000eff197819 */ /* 0x000fc40000011606 */
[----:B------:R-:W-:Y:S02]  /*12c0*/  IADD3 R27, PT, PT, R27, R21, R14 ;  /* 0x000000151b1b7210 */ /* 0x000fe40007ffe00e */
[----:B------:R-:W-:Y:S02]  /*12d0*/  @P3 ISETP.NE.AND P5, PT, R29, 0x2, PT ;  /* 0x000000021d00380c */ /* 0x000fe40003fa5270 */
[----:B------:R-:W-:Y:S02]  /*12e0*/  SHF.R.U32.HI R29, RZ, 0xd, R2 ;  /* 0x0000000dff1d7819 */ /* 0x000fe40000011602 */
[----:B------:R-:W-:Y:S02]  /*12f0*/  LOP3.LUT R25, R25, 0x1, RZ, 0xc0, !PT ;  /* 0x0000000119197812 */ /* 0x000fe400078ec0ff */
[----:B------:R-:W-:Y:S02]  /*1300*/  LOP3.LUT R29, R29, 0x1, RZ, 0xc0, !PT ;  /* 0x000000011d1d7812 */ /* 0x000fe400078ec0ff */
[----:B------:R-:W-:-:S02]  /*1310*/  IADD3 R22, PT, PT, R22, R27, R25 ;  /* 0x0000001b16167210 */ /* 0x000fc40007ffe019 */
[----:B------:R-:W-:Y:S02]  /*1320*/  IADD3 R20, PT, PT, R24, R20, R29 ;  /* 0x0000001418147210 */ /* 0x000fe40007ffe01d */
[----:B------:R-:W-:Y:S02]  /*1330*/  @P4 SEL R24, RZ, 0x400, P2 ;  /* 0x00000400ff184807 */ /* 0x000fe40001000000 */
[----:B------:R-:W-:Y:S01]  /*1340*/  SHF.R.U32.HI R27, RZ, 0xe, R2 ;  /* 0x0000000eff1b7819 */ /* 0x000fe20000011602 */
[----:B------:R-:W-:Y:S01]  /*1350*/  IMAD.IADD R26, R21, 0x1, R20 ;  /* 0x00000001151a7824 */ /* 0x000fe200078e0214 */
[----:B------:R-:W-:Y:S02]  /*1360*/  @P3 SHF.R.U64 R20, R2, 0xb, R3 ;  /* 0x0000000b02143819 */ /* 0x000fe40000001203 */
[----:B------:R-:W-:Y:S02]  /*1370*/  LOP3.LUT R27, R27, 0x1, RZ, 0xc0, !PT ;  /* 0x000000011b1b7812 */ /* 0x000fe400078ec0ff */
[----:B------:R-:W-:-:S02]  /*1380*/  ISETP.NE.AND P6, PT, R26, 0x3, PT ;  /* 0x000000031a00780c */ /* 0x000fc40003fc5270 */
[----:B------:R-:W-:Y:S02]  /*1390*/  @P3 LOP3.LUT R20, R20, 0x1, RZ, 0xc0, !PT ;  /* 0x0000000114143812 */ /* 0x000fe400078ec0ff */
[----:B------:R-:W-:Y:S02]  /*13a0*/  IADD3 R22, PT, PT, R10, R22, R27 ;  /* 0x000000160a167210 */ /* 0x000fe40007ffe01b */
[----:B------:R-:W-:Y:S02]  /*13b0*/  @P3 ISETP.NE.U32.AND P1, PT, R20, 0x1, PT ;  /* 0x000000011400380c */ /* 0x000fe40003f25070 */
[----:B------:R-:W-:Y:S01]  /*13c0*/  LOP3.LUT R20, R12, R19, RZ, 0xfc, !PT ;  /* 0x000000130c147212 */ /* 0x000fe200078efcff */
[----:B------:R-:W-:Y:S01]  /*13d0*/  IMAD.MOV.U32 R12, RZ, RZ, 0x400 ;  /* 0x00000400ff0c7424 */ /* 0x000fe200078e00ff */
[----:B------:R-:W-:Y:S02]  /*13e0*/  @P4 SEL R12, R24, RZ, !P0 ;  /* 0x000000ff180c4207 */ /* 0x000fe40004000000 */
[----:B------:R-:W-:-:S02]  /*13f0*/  @P3 ISETP.NE.U32.AND.EX P1, PT, RZ, RZ, PT, P1 ;  /* 0x000000ffff00320c */ /* 0x000fc40003f25110 */
[----:B------:R-:W-:Y:S02]  /*1400*/  @P6 SHF.R.U64 R19, R2, 0xc, R3 ;  /* 0x0000000c02136819 */ /* 0x000fe40000001203 */
[----:B------:R-:W-:Y:S02]  /*1410*/  @P6 ISETP.NE.AND P2, PT, R26, 0x2, PT ;  /* 0x000000021a00680c */ /* 0x000fe40003f45270 */
[----:B------:R-:W-:Y:S02]  /*1420*/  @P6 LOP3.LUT R19, R19, 0x1, RZ, 0xc0, !PT ;  /* 0x0000000113136812 */ /* 0x000fe400078ec0ff */
[----:B------:R-:W-:Y:S01]  /*1430*/  LOP3.LUT R23, R23, R20, RZ, 0xfc, !PT ;  /* 0x0000001417177212 */ /* 0x000fe200078efcff */
[----:B------:R-:W-:Y:S01]  /*1440*/  IMAD.MOV.U32 R20, RZ, RZ, 0x800 ;  /* 0x00000800ff147424 */ /* 0x000fe200078e00ff */
[----:B------:R-:W-:Y:S02]  /*1450*/  @P6 ISETP.NE.U32.AND P0, PT, R19, 0x1, PT ;  /* 0x000000011300680c */ /* 0x000fe40003f05070 */
[----:B------:R-:W-:-:S02]  /*1460*/  @P3 SEL R19, RZ, 0x800, P5 ;  /* 0x00000800ff133807 */ /* 0x000fc40002800000 */
[----:B------:R-:W-:Y:S02]  /*1470*/  @P6 ISETP.NE.U32.AND.EX P0, PT, RZ, RZ, PT, P0 ;  /* 0x000000ffff00620c */ /* 0x000fe40003f05100 */
[----:B------:R-:W-:Y:S02]  /*1480*/  @P6 SEL R24, RZ, 0x1000, P2 ;  /* 0x00001000ff186807 */ /* 0x000fe40001000000 */
[----:B------:R-:W-:Y:S01]  /*1490*/  @P3 SEL R20, R19, RZ, !P1 ;  /* 0x000000ff13143207 */ /* 0x000fe20004800000 */
[----:B------:R-:W-:Y:S01]  /*14a0*/  IMAD.MOV.U32 R19, RZ, RZ, 0x1000 ;  /* 0x00001000ff137424 */ /* 0x000fe200078e00ff */
[----:B------:R-:W-:Y:S02]  /*14b0*/  @P6 SEL R19, R24, RZ, !P0 ;  /* 0x000000ff18136207 */ /* 0x000fe40004000000 */
[----:B------:R-:W-:Y:S02]  /*14c0*/  SHF.R.U32.HI R24, RZ, 0xe, R4 ;  /* 0x0000000eff187819 */ /* 0x000fe40000011604 */
[----:B------:R-:W-:-:S02]  /*14d0*/  LOP3.LUT R18, R18, R23, RZ, 0xfc, !PT ;  /* 0x0000001712127212 */ /* 0x000fc400078efcff */
[----:B------:R-:W-:Y:S02]  /*14e0*/  LOP3.LUT R24, R24, 0x1, RZ, 0xc0, !PT ;  /* 0x0000000118187812 */ /* 0x000fe400078ec0ff */
[----:B------:R-:W-:Y:S02]  /*14f0*/  SHF.R.U32.HI R23, RZ, 0x11, R6 ;  /* 0x00000011ff177819 */ /* 0x000fe40000011606 */
[----:B------:R-:W-:Y:S01]  /*1500*/  IADD3 R14, PT, PT, R14, R24, R25 ;  /* 0x000000180e0e7210 */ /* 0x000fe20007ffe019 */
[----:B------:R-:W-:Y:S01]  /*1510*/  IMAD.IADD R22, R24, 0x1, R22 ;  /* 0x0000000118167824 */ /* 0x000fe200078e0216 */
[----:B------:R-:W-:Y:S02]  /*1520*/  LOP3.LUT R23, R23, 0x1, RZ, 0xc0, !PT ;  /* 0x0000000117177812 */ /* 0x000fe400078ec0ff */
[----:B------:R-:W-:Y:S02]  /*1530*/  LOP3.LUT R9, R9, R18, RZ, 0xfc, !PT ;  /* 0x0000001209097212 */ /* 0x000fe400078efcff */
[----:B------:R-:W-:-:S02]  /*1540*/  ISETP.NE.AND P6, PT, R22, 0x3, PT ;  /* 0x000000031600780c */ /* 0x000fc40003fc5270 */
[----:B------:R-:W-:-:S04]  /*1550*/  LOP3.LUT R9, R0, R9, RZ, 0xfc, !PT ;  /* 0x0000000900097212 */ /* 0x000fc800078efcff */
[----:B------:R-:W-:-:S07]  /*1560*/  LOP3.LUT R16, R16, R9, RZ, 0xfc, !PT ;  /* 0x0000000910107212 */ /* 0x000fce00078efcff */
[----:B------:R-:W-:Y:S02]  /*1570*/  @P6 SHF.R.U64 R10, R2, 0xd, R3 ;  /* 0x0000000d020a6819 */ /* 0x000fe40000001203 */
[----:B------:R-:W-:Y:S02]  /*1580*/  @P6 ISETP.NE.AND P5, PT, R22, 0x2, PT ;  /* 0x000000021600680c */ /* 0x000fe40003fa5270 */
[----:B------:R-:W-:Y:S02]  /*1590*/  @P6 LOP3.LUT R10, R10, 0x1, RZ, 0xc0, !PT ;  /* 0x000000010a0a6812 */ /* 0x000fe400078ec0ff */
[----:B------:R-:W-:Y:S02]  /*15a0*/  @P6 SEL R26, RZ, 0x2000, P5 ;  /* 0x00002000ff1a6807 */ /* 0x000fe40002800000 */
[----:B------:R-:W-:Y:S02]  /*15b0*/  @P6 ISETP.NE.U32.AND P1, PT, R10, 0x1, PT ;  /* 0x000000010a00680c */ /* 0x000fe40003f25070 */
[----:B------:R-:W-:-:S02]  /*15c0*/  SHF.R.U32.HI R10, RZ, 0xf, R6 ;  /* 0x0000000fff0a7819 */ /* 0x000fc40000011606 */
[----:B------:R-:W-:Y:S02]  /*15d0*/  @P6 ISETP.NE.U32.AND.EX P1, PT, RZ, RZ, PT, P1 ;  /* 0x000000ffff00620c */ /* 0x000fe40003f25110 */
[----:B------:R-:W-:-:S04]  /*15e0*/  LOP3.LUT R10, R10, 0x1, RZ, 0xc0, !PT ;  /* 0x000000010a0a7812 */ /* 0x000fc800078ec0ff */
[----:B------:R-:W-:Y:S02]  /*15f0*/  IADD3 R29, PT, PT, R29, R14, R10 ;  /* 0x0000000e1d1d7210 */ /* 0x000fe40007ffe00a */
[----:B------:R-:W-:-:S04]  /*1600*/  SHF.R.U32.HI R14, RZ, 0xf, R2 ;  /* 0x0000000fff0e7819 */ /* 0x000fc80000011602 */
[----:B------:R-:W-:-:S04]  /*1610*/  LOP3.LUT R14, R14, 0x1, RZ, 0xc0, !PT ;  /* 0x000000010e0e7812 */ /* 0x000fc800078ec0ff */
[----:B------:R-:W-:Y:S02]  /*1620*/  IADD3 R22, PT, PT, R21, R29, R14 ;  /* 0x0000001d15167210 */ /* 0x000fe40007ffe00e */
[----:B------:R-:W-:-:S04]  /*1630*/  SHF.R.U32.HI R21, RZ, 0xf, R4 ;  /* 0x0000000fff157819 */ /* 0x000fc80000011604 */
[----:B------:R-:W-:-:S04]  /*1640*/  LOP3.LUT R21, R21, 0x1, RZ, 0xc0, !PT ;  /* 0x0000000115157812 */ /* 0x000fc800078ec0ff */
[----:B------:R-:W-:Y:S01]  /*1650*/  IADD3 R25, PT, PT, R25, R21, R10 ;  /* 0x0000001519197210 */ /* 0x000fe20007ffe00a */
[----:B------:R-:W-:-:S05]  /*1660*/  IMAD.IADD R22, R21, 0x1, R22 ;  /* 0x0000000115167824 */ /* 0x000fca00078e0216 */
[----:B------:R-:W-:-:S13]  /*1670*/  ISETP.NE.AND P2, PT, R22, 0x3, PT ;  /* 0x000000031600780c */ /* 0x000fda0003f45270 */
[----:B------:R-:W-:Y:S02]  /*1680*/  @P2 ISETP.NE.AND P3, PT, R22, 0x2, PT ;  /* 0x000000021600280c */ /* 0x000fe40003f65270 */
[----:B------:R-:W-:Y:S02]  /*1690*/  @P2 SHF.R.U64 R22, R2, 0xe, R3 ;  /* 0x0000000e02162819 */ /* 0x000fe40000001203 */
[----:B------:R-:W-:Y:S02]  /*16a0*/  @P2 SEL R18, RZ, 0x4000, P3 ;  /* 0x00004000ff122807 */ /* 0x000fe40001800000 */
[----:B------:R-:W-:-:S04]  /*16b0*/  @P2 LOP3.LUT R22, R22, 0x1, RZ, 0xc0, !PT ;  /* 0x0000000116162812 */ /* 0x000fc800078ec0ff */
[----:B------:R-:W-:Y:S02]  /*16c0*/  @P2 ISETP.NE.U32.AND P0, PT, R22, 0x1, PT ;  /* 0x000000011600280c */ /* 0x000fe40003f05070 */
[----:B------:R-:W-:Y:S02]  /*16d0*/  SHF.R.U32.HI R22, RZ, 0x10, R6 ;  /* 0x00000010ff167819 */ /* 0x000fe40000011606 */
        /* <DEDUP_REMOVED lines=9> */
[----:B------:R-:W-:-:S03]  /*1770*/  IMAD.IADD R24, R25, 0x1, R24 ;  /* 0x0000000119187824 */ /* 0x000fc600078e0218 */
[----:B------:R-:W-:Y:S01]  /*1780*/  IADD3 R10, PT, PT, R14, R10, R23 ;  /* 0x0000000a0e0a7210 */ /* 0x000fe20007ffe017 */
[----:B------:R-:W-:Y:S01]  /*1790*/  IMAD.MOV.U32 R14, RZ, RZ, 0x2000 ;  /* 0x00002000ff0e7424 */ /* 0x000fe200078e00ff */
[----:B------:R-:W-:Y:S02]  /*17a0*/  ISETP.NE.AND P4, PT, R24, 0x3, PT ;  /* 0x000000031800780c */ /* 0x000fe40003f85270 */
[----:B------:R-:W-:Y:S02]  /*17b0*/  @P6 SEL R14, R26, RZ, !P1 ;  /* 0x000000ff1a0e6207 */ /* 0x000fe40004800000 */
[----:B------:R-:W-:-:S04]  /*17c0*/  SHF.R.U32.HI R26, RZ, 0x12, R4 ;  /* 0x00000012ff1a7819 */ /* 0x000fc80000011604 */
[----:B------:R-:W-:-:S05]  /*17d0*/  LOP3.LUT R26, R26, 0x1, RZ, 0xc0, !PT ;  /* 0x000000011a1a7812 */ /* 0x000fca00078ec0ff */
[----:B------:R-:W-:Y:S02]  /*17e0*/  @P4 ISETP.NE.AND P5, PT, R24, 0x2, PT ;  /* 0x000000021800480c */ /* 0x000fe40003fa5270 */
[----:B------:R-:W-:Y:S02]  /*17f0*/  SHF.R.U32.HI R24, RZ, 0x11, R2 ;  /* 0x00000011ff187819 */ /* 0x000fe40000011602 */
[----:B------:R-:W-:Y:S02]  /*1800*/  @P4 SEL R9, RZ, 0x8000, P5 ;  /* 0x00008000ff094807 */ /* 0x000fe40002800000 */
[----:B------:R-:W-:-:S04]  /*1810*/  LOP3.LUT R24, R24, 0x1, RZ, 0xc0, !PT ;  /* 0x0000000118187812 */ /* 0x000fc800078ec0ff */
[----:B------:R-:W-:Y:S02]  /*1820*/  IADD3 R10, PT, PT, R21, R10, R24 ;  /* 0x0000000a150a7210 */ /* 0x000fe40007ffe018 */
[----:B------:R-:W-:-:S04]  /*1830*/  SHF.R.U32.HI R21, RZ, 0x11, R4 ;  /* 0x00000011ff157819 */ /* 0x000fc80000011604 */
[----:B------:R-:W-:-:S04]  /*1840*/  LOP3.LUT R21, R21, 0x1, RZ, 0xc0, !PT ;  /* 0x0000000115157812 */ /* 0x000fc800078ec0ff */
[----:B------:R-:W-:Y:S01]  /*1850*/  IADD3 R22, PT, PT, R22, R21, R23 ;  /* 0x0000001516167210 */ /* 0x000fe20007ffe017 */
[----:B------:R-:W-:Y:S01]  /*1860*/  IMAD.IADD R28, R21, 0x1, R10 ;  /* 0x00000001151c7824 */ /* 0x000fe200078e020a */
[----:B------:R-:W-:-:S04]  /*1870*/  @P4 SHF.R.U64 R10, R2, 0xf, R3 ;  /* 0x0000000f020a4819 */ /* 0x000fc80000001203 */
[----:B------:R-:W-:Y:S02]  /*1880*/  ISETP.NE.AND P6, PT, R28, 0x3, PT ;  /* 0x000000031c00780c */ /* 0x000fe40003fc5270 */
[----:B------:R-:W-:-:S04]  /*1890*/  @P4 LOP3.LUT R10, R10, 0x1, RZ, 0xc0, !PT ;  /* 0x000000010a0a4812 */ /* 0x000fc800078ec0ff */
[----:B------:R-:W-:Y:S01]  /*18a0*/  @P4 ISETP.NE.U32.AND P1, PT, R10, 0x1, PT ;  /* 0x000000010a00480c */ /* 0x000fe20003f25070 */
[----:B------:R-:W-:Y:S01]  /*18b0*/  IMAD.MOV.U32 R10, RZ, RZ, 0x4000 ;  /* 0x00004000ff0a7424 */ /* 0x000fe200078e00ff */
[----:B------:R-:W-:Y:S02]  /*18c0*/  @P2 SEL R10, R18, RZ, !P0 ;  /* 0x000000ff120a2207 */ /* 0x000fe40004000000 */
[----:B------:R-:W-:-:S03]  /*18d0*/  @P4 ISETP.NE.U32.AND.EX P1, PT, RZ, RZ, PT, P1 ;  /* 0x000000ffff00420c */ /* 0x000fc60003f25110 */
[----:B------:R-:W-:Y:S02]  /*18e0*/  @P6 SHF.R.U64 R0, R2, 0x10, R3 ;  /* 0x0000001002006819 */ /* 0x000fe40000001203 */
[----:B------:R-:W-:Y:S02]  /*18f0*/  @P6 ISETP.NE.AND P3, PT, R28, 0x2, PT ;  /* 0x000000021c00680c */ /* 0x000fe40003f65270 */
[----:B------:R-:W-:Y:S02]  /*1900*/  @P6 LOP3.LUT R0, R0, 0x1, RZ, 0xc0, !PT ;  /* 0x0000000100006812 */ /* 0x000fe400078ec0ff */
[----:B------:R-:W-:Y:S02]  /*1910*/  @P6 SEL R18, RZ, 0x10000, P3 ;  /* 0x00010000ff126807 */ /* 0x000fe40001800000 */
[----:B------:R-:W-:Y:S01]  /*1920*/  @P6 ISETP.NE.U32.AND P0, PT, R0, 0x1, PT ;  /* 0x000000010000680c */ /* 0x000fe20003f05070 */
[----:B------:R-:W-:Y:S01]  /*1930*/  IMAD.MOV.U32 R0, RZ, RZ, 0x8000 ;  /* 0x00008000ff007424 */ /* 0x000fe200078e00ff */
[----:B------:R-:W-:Y:S01]  /*1940*/  @P4 SEL R0, R9, RZ, !P1 ;  /* 0x000000ff09004207 */ /* 0x000fe20004800000 */
[----:B------:R-:W-:Y:S01]  /*1950*/  IMAD.MOV.U32 R9, RZ, RZ, 0x10000 ;  /* 0x00010000ff097424 */ /* 0x000fe200078e00ff */
[----:B------:R-:W-:-:S04]  /*1960*/  @P6 ISETP.NE.U32.AND.EX P0, PT, RZ, RZ, PT, P0 ;  /* 0x000000ffff00620c */ /* 0x000fc80003f05100 */
[----:B------:R-:W-:Y:S02]  /*1970*/  @P6 SEL R9, R18, RZ, !P0 ;  /* 0x000000ff12096207 */ /* 0x000fe40004000000 */
[----:B------:R-:W-:-:S04]  /*1980*/  SHF.R.U32.HI R18, RZ, 0x12, R6 ;  /* 0x00000012ff127819 */ /* 0x000fc80000011606 */
[----:B------:R-:W-:-:S04]  /*1990*/  LOP3.LUT R18, R18, 0x1, RZ, 0xc0, !PT ;  /* 0x0000000112127812 */ /* 0x000fc800078ec0ff */
[----:B------:R-:W-:Y:S02]  /*19a0*/  IADD3 R27, PT, PT, R27, R22, R18 ;  /* 0x000000161b1b7210 */ /* 0x000fe40007ffe012 */
[----:B------:R-:W-:Y:S02]  /*19b0*/  SHF.R.U32.HI R22, RZ, 0x12, R2 ;  /* 0x00000012ff167819 */ /* 0x000fe40000011602 */
[----:B------:R-:W-:Y:S02]  /*19c0*/  IADD3 R23, PT, PT, R23, R26, R18 ;  /* 0x0000001a17177210 */ /* 0x000fe40007ffe012 */
[----:B------:R-:W-:-:S04]  /*19d0*/  LOP3.LUT R22, R22, 0x1, RZ, 0xc0, !PT ;  /* 0x0000000116167812 */ /* 0x000fc800078ec0ff */
[----:B------:R-:W-:-:S05]  /*19e0*/  IADD3 R27, PT, PT, R25, R27, R22 ;  /* 0x0000001b191b7210 */ /* 0x000fca0007ffe016 */
[----:B------:R-:W-:-:S05]  /*19f0*/  IMAD.IADD R27, R26, 0x1, R27 ;  /* 0x000000011a1b7824 */ /* 0x000fca00078e021b */
[----:B------:R-:W-:-:S13]  /*1a00*/  ISETP.NE.AND P6, PT, R27, 0x3, PT ;  /* 0x000000031b00780c */ /* 0x000fda0003fc5270 */
[----:B------:R-:W-:Y:S02]  /*1a10*/  @P6 SHF.R.U64 R25, R2, 0x11, R3 ;  /* 0x0000001102196819 */ /* 0x000fe40000001203 */
[----:B------:R-:W-:Y:S02]  /*1a20*/  @P6 ISETP.NE.AND P5, PT, R27, 0x2, PT ;  /* 0x000000021b00680c */ /* 0x000fe40003fa5270 */
[----:B------:R-:W-:Y:S02]  /*1a30*/  @P6 LOP3.LUT R25, R25, 0x1, RZ, 0xc0, !PT ;  /* 0x0000000119196812 */ /* 0x000fe400078ec0ff */
[----:B------:R-:W-:Y:S02]  /*1a40*/  SHF.R.U32.HI R27, RZ, 0x14, R2 ;  /* 0x00000014ff1b7819 */ /* 0x000fe40000011602 */
[----:B------:R-:W-:Y:S02]  /*1a50*/  @P6 ISETP.NE.U32.AND P1, PT, R25, 0x1, PT ;  /* 0x000000011900680c */ /* 0x000fe40003f25070 */
[----:B------:R-:W-:-:S02]  /*1a60*/  SHF.R.U32.HI R25, RZ, 0x13, R6 ;  /* 0x00000013ff197819 */ /* 0x000fc40000011606 */
[----:B------:R-:W-:Y:S02]  /*1a70*/  LOP3.LUT R27, R27, 0x1, RZ, 0xc0, !PT ;  /* 0x000000011b1b7812 */ /* 0x000fe400078ec0ff */
[----:B------:R-:W-:Y:S02]  /*1a80*/  LOP3.LUT R25, R25, 0x1, RZ, 0xc0, !PT ;  /* 0x0000000119197812 */ /* 0x000fe400078ec0ff */
[----:B------:R-:W-:Y:S02]  /*1a90*/  @P6 ISETP.NE.U32.AND.EX P1, PT, RZ, RZ, PT, P1 ;  /* 0x000000ffff00620c */ /* 0x000fe40003f25110 */
        /* <DEDUP_REMOVED lines=9> */
[----:B------:R-:W-:Y:S02]  /*1b30*/  @P2 SHF.R.U64 R21, R2, 0x12, R3 ;  /* 0x0000001202152819 */ /* 0x000fe40000001203 */
[----:B------:R-:W-:Y:S02]  /*1b40*/  @P2 ISETP.NE.AND P3, PT, R28, 0x2, PT ;  /* 0x000000021c00280c */ /* 0x000fe40003f65270 */
[----:B------:R-:W-:-:S04]  /*1b50*/  @P2 LOP3.LUT R21, R21, 0x1, RZ, 0xc0, !PT ;  /* 0x0000000115152812 */ /* 0x000fc800078ec0ff */
[----:B------:R-:W-:Y:S02]  /*1b60*/  @P2 ISETP.NE.U32.AND P0, PT, R21, 0x1, PT ;  /* 0x000000011500280c */ /* 0x000fe40003f05070 */
[----:B------:R-:W-:Y:S02]  /*1b70*/  SHF.R.U32.HI R21, RZ, 0x14, R6 ;  /* 0x00000014ff157819 */ /* 0x000fe40000011606 */
[----:B------:R-:W-:Y:S02]  /*1b80*/  @P2 ISETP.NE.U32.AND.EX P0, PT, RZ, RZ, PT, P0 ;  /* 0x000000ffff00220c */ /* 0x000fe40003f05100 */
[----:B------:R-:W-:-:S04]  /*1b90*/  LOP3.LUT R21, R21, 0x1, RZ, 0xc0, !PT ;  /* 0x0000000115157812 */ /* 0x000fc800078ec0ff */
[----:B------:R-:W-:-:S04]  /*1ba0*/  IADD3 R18, PT, PT, R22, R18, R21 ;  /* 0x0000001216127210 */ /* 0x000fc80007ffe015 */
[----:B------:R-:W-:Y:S02]  /*1bb0*/  IADD3 R29, PT, PT, R26, R18, R27 ;  /* 0x000000121a1d7210 */ /* 0x000fe40007ffe01b */
[----:B------:R-:W-:Y:S02]  /*1bc0*/  SHF.R.U32.HI R18, RZ, 0x14, R4 ;  /* 0x00000014ff127819 */ /* 0x000fe40000011604 */
[----:B------:R-:W-:Y:S02]  /*1bd0*/  @P6 SEL R26, RZ, 0x20000, P5 ;  /* 0x00020000ff1a6807 */ /* 0x000fe40002800000 */
[----:B------:R-:W-:-:S04]  /*1be0*/  LOP3.LUT R18, R18, 0x1, RZ, 0xc0, !PT ;  /* 0x0000000112127812 */ /* 0x000fc800078ec0ff */
[----:B------:R-:W-:Y:S01]  /*1bf0*/  IADD3 R25, PT, PT, R25, R18, R21 ;  /* 0x0000001219197210 */ /* 0x000fe20007ffe015 */
[----:B------:R-:W-:Y:S01]  /*1c00*/  IMAD.IADD R22, R18, 0x1, R29 ;  /* 0x0000000112167824 */ /* 0x000fe200078e021d */
[----:B------:R-:W-:Y:S02]  /*1c10*/  LOP3.LUT R29, R11, R16, RZ, 0xfc, !PT ;  /* 0x000000100b1d7212 */ /* 0x000fe400078efcff */
[----:B------:R-:W-:Y:S02]  /*1c20*/  SHF.R.U32.HI R11, RZ, 0x15, R6 ;  /* 0x00000015ff0b7819 */ /* 0x000fe40000011606 */
[----:B------:R-:W-:Y:S02]  /*1c30*/  ISETP.NE.AND P4, PT, R22, 0x3, PT ;  /* 0x000000031600780c */ /* 0x000fe40003f85270 */
[----:B------:R-:W-:Y:S02]  /*1c40*/  LOP3.LUT R11, R11, 0x1, RZ, 0xc0, !PT ;  /* 0x000000010b0b7812 */ /* 0x000fe400078ec0ff */
[----:B------:R-:W-:-:S02]  /*1c50*/  SHF.R.U32.HI R16, RZ, 0x15, R2 ;  /* 0x00000015ff107819 */ /* 0x000fc40000011602 */
[----:B------:R-:W-:Y:S02]  /*1c60*/  IADD3 R25, PT, PT, R24, R25, R11 ;  /* 0x0000001918197210 */ /* 0x000fe40007ffe00b */
[----:B------:R-:W-:Y:S02]  /*1c70*/  LOP3.LUT R16, R16, 0x1, RZ, 0xc0, !PT ;  /* 0x0000000110107812 */ /* 0x000fe400078ec0ff */
[----:B------:R-:W-:Y:S01]  /*1c80*/  LOP3.LUT R29, R12, R29, RZ, 0xfc, !PT ;  /* 0x0000001d0c1d7212 */ /* 0x000fe200078efcff */
[----:B------:R-:W-:Y:S01]  /*1c90*/  IMAD.MOV.U32 R12, RZ, RZ, 0x20000 ;  /* 0x00020000ff0c7424 */ /* 0x000fe200078e00ff */
[----:B------:R-:W-:Y:S02]  /*1ca0*/  IADD3 R25, PT, PT, R23, R25, R16 ;  /* 0x0000001917197210 */ /* 0x000fe40007ffe010 */
[----:B------:R-:W-:Y:S02]  /*1cb0*/  @P4 ISETP.NE.AND P5, PT, R22, 0x2, PT ;  /* 0x000000021600480c */ /* 0x000fe40003fa5270 */
[----:B------:R-:W-:-:S02]  /*1cc0*/  SHF.R.U32.HI R22, RZ, 0x15, R4 ;  /* 0x00000015ff167819 */ /* 0x000fc40000011604 */
[----:B------:R-:W-:Y:S02]  /*1cd0*/  @P6 SEL R12, R26, RZ, !P1 ;  /* 0x000000ff1a0c6207 */ /* 0x000fe40004800000 */
[----:B------:R-:W-:Y:S02]  /*1ce0*/  LOP3.LUT R22, R22, 0x1, RZ, 0xc0, !PT ;  /* 0x0000000116167812 */ /* 0x000fe400078ec0ff */
[----:B------:R-:W-:Y:S02]  /*1cf0*/  @P4 SHF.R.U64 R23, R2, 0x13, R3 ;  /* 0x0000001302174819 */ /* 0x000fe40000001203 */
[----:B------:R-:W-:Y:S01]  /*1d00*/  SHF.R.U32.HI R26, RZ, 0x16, R6 ;  /* 0x00000016ff1a7819 */ /* 0x000fe20000011606 */
[----:B------:R-:W-:Y:S01]  /*1d10*/  IMAD.IADD R24, R22, 0x1, R25 ;  /* 0x0000000116187824 */ /* 0x000fe200078e0219 */
[----:B------:R-:W-:Y:S02]  /*1d20*/  @P4 LOP3.LUT R23, R23, 0x1, RZ, 0xc0, !PT ;  /* 0x0000000117174812 */ /* 0x000fe400078ec0ff */
[----:B------:R-:W-:-:S02]  /*1d30*/  @P2 SEL R25, RZ, 0x40000, P3 ;  /* 0x00040000ff192807 */ /* 0x000fc40001800000 */
[----:B------:R-:W-:Y:S02]  /*1d40*/  ISETP.NE.AND P6, PT, R24, 0x3, PT ;  /* 0x000000031800780c */ /* 0x000fe40003fc5270 */
[----:B------:R-:W-:Y:S02]  /*1d50*/  @P4 ISETP.NE.U32.AND P1, PT, R23, 0x1, PT ;  /* 0x000000011700480c */ /* 0x000fe40003f25070 */
[----:B------:R-:W-:Y:S02]  /*1d60*/  LOP3.LUT R26, R26, 0x1, RZ, 0xc0, !PT ;  /* 0x000000011a1a7812 */ /* 0x000fe400078ec0ff */
[----:B------:R-:W-:Y:S02]  /*1d70*/  @P4 ISETP.NE.U32.AND.EX P1, PT, RZ, RZ, PT, P1 ;  /* 0x000000ffff00420c */ /* 0x000fe40003f25110 */
[----:B------:R-:W-:-:S04]  /*1d80*/  IADD3 R21, PT, PT, R21, R22, R11 ;  /* 0x0000001615157210 */ /* 0x000fc80007ffe00b */
[----:B------:R-:W-:Y:S02]  /*1d90*/  IADD3 R21, PT, PT, R27, R21, R26 ;  /* 0x000000151b157210 */ /* 0x000fe40007ffe01a */
[----:B------:R-:W-:Y:S02]  /*1da0*/  @P6 SHF.R.U64 R23, R2, 0x14, R3 ;  /* 0x0000001402176819 */ /* 0x000fe40000001203 */
[----:B------:R-:W-:Y:S02]  /*1db0*/  @P6 ISETP.NE.AND P3, PT, R24, 0x2, PT ;  /* 0x000000021800680c */ /* 0x000fe40003f65270 */
[----:B------:R-:W-:Y:S02]  /*1dc0*/  @P6 LOP3.LUT R23, R23, 0x1, RZ, 0xc0, !PT ;  /* 0x0000000117176812 */ /* 0x000fe400078ec0ff */
[----:B------:R-:W-:Y:S01]  /*1dd0*/  LOP3.LUT R24, R20, R29, RZ, 0xfc, !PT ;  /* 0x0000001d14187212 */ /* 0x000fe200078efcff */
[----:B------:R-:W-:Y:S01]  /*1de0*/  IMAD.MOV.U32 R20, RZ, RZ, 0x40000 ;  /* 0x00040000ff147424 */ /* 0x000fe200078e00ff */
[----:B------:R-:W-:-:S02]  /*1df0*/  @P2 SEL R20, R25, RZ, !P0 ;  /* 0x000000ff19142207 */ /* 0x000fc40004000000 */
[----:B------:R-:W-:Y:S02]  /*1e00*/  @P6 ISETP.NE.U32.AND P0, PT, R23, 0x1, PT ;  /* 0x000000011700680c */ /* 0x000fe40003f05070 */
[----:B------:R-:W-:Y:S01]  /*1e10*/  LOP3.LUT R23, R19, R24, RZ, 0xfc, !PT ;  /* 0x0000001813177212 */ /* 0x000fe200078efcff */
[----:B------:R-:W-:Y:S01]  /*1e20*/  IMAD.MOV.U32 R19, RZ, RZ, 0x80000 ;  /* 0x00080000ff137424 */ /* 0x000fe200078e00ff */
[----:B------:R-:W-:Y:S02]  /*1e30*/  @P4 SEL R24, RZ, 0x80000, P5 ;  /* 0x00080000ff184807 */ /* 0x000fe40002800000 */
[----:B------:R-:W-:Y:S02]  /*1e40*/  @P6 ISETP.NE.U32.AND.EX P0, PT, RZ, RZ, PT, P0 ;  /* 0x000000ffff00620c */ /* 0x000fe40003f05100 */
[----:B------:R-:W-:Y:S02]  /*1e50*/  @P6 SEL R25, RZ, 0x100000, P3 ;  /* 0x00100000ff196807 */ /* 0x000fe40001800000 */
[----:B------:R-:W-:Y:S01]  /*1e60*/  @P4 SEL R19, R24, RZ, !P1 ;  /* 0x000000ff18134207 */ /* 0x000fe20004800000 */
[----:B------:R-:W-:Y:S01]  /*1e70*/  IMAD.MOV.U32 R24, RZ, RZ, 0x100000 ;  /* 0x00100000ff187424 */ /* 0x000fe200078e00ff */
[----:B------:R-:W-:-:S02]  /*1e80*/  @P6 SEL R24, R25, RZ, !P0 ;  /* 0x000000ff19186207 */ /* 0x000fc40004000000 */
[----:B------:R-:W-:Y:S02]  /*1e90*/  SHF.R.U32.HI R25, RZ, 0x16, R2 ;  /* 0x00000016ff197819 */ /* 0x000fe40000011602 */
[--C-:B------:R-:W-:Y:S02]  /*1ea0*/  SHF.R.U32.HI R29, RZ, 0x1a, R4.reuse ;  /* 0x0000001aff1d7819 */ /* 0x100fe40000011604 */
[----:B------:R-:W-:Y:S02]  /*1eb0*/  LOP3.LUT R25, R25, 0x1, RZ, 0xc0, !PT ;  /* 0x0000000119197812 */ /* 0x000fe400078ec0ff */
[----:B------:R-:W-:Y:S02]  /*1ec0*/  LOP3.LUT R29, R29, 0x1, RZ, 0xc0, !PT ;  /* 0x000000011d1d7812 */ /* 0x000fe400078ec0ff */
[----:B------:R-:W-:Y:S02]  /*1ed0*/  IADD3 R21, PT, PT, R18, R21, R25 ;  /* 0x0000001512157210 */ /* 0x000fe40007ffe019 */
[----:B------:R-:W-:-:S04]  /*1ee0*/  SHF.R.U32.HI R18, RZ, 0x16, R4 ;  /* 0x00000016ff127819 */ /* 0x000fc80000011604 */
[----:B------:R-:W-:-:S04]  /*1ef0*/  LOP3.LUT R18, R18, 0x1, RZ, 0xc0, !PT ;  /* 0x0000000112127812 */ /* 0x000fc800078ec0ff */
[----:B------:R-:W-:Y:S01]  /*1f00*/  IADD3 R11, PT, PT, R11, R18, R26 ;  /* 0x000000120b0b7210 */ /* 0x000fe20007ffe01a */
[----:B------:R-:W-:-:S05]  /*1f10*/  IMAD.IADD R21, R18, 0x1, R21 ;  /* 0x0000000112157824 */ /* 0x000fca00078e0215 */
[----:B------:R-:W-:-:S13]  /*1f20*/  ISETP.NE.AND P6, PT, R21, 0x3, PT ;  /* 0x000000031500780c */ /* 0x000fda0003fc5270 */
[----:B------:R-:W-:Y:S02]  /*1f30*/  @P6 ISETP.NE.AND P5, PT, R21, 0x2, PT ;  /* 0x000000021500680c */ /* 0x000fe40003fa5270 */
[----:B------:R-:W-:-:S04]  /*1f40*/  @P6 SHF.R.U64 R21, R2, 0x15, R3 ;  /* 0x0000001502156819 */ /* 0x000fc80000001203 */
        /* <DEDUP_REMOVED lines=32> */
[----:B------:R-:W-:Y:S02]  /*2150*/  SHF.R.U32.HI R23, RZ, 0x19, R4 ;  /* 0x00000019ff177819 */ /* 0x000fe40000011604 */
[----:B------:R-:W-:Y:S02]  /*2160*/  LOP3.LUT R14, R14, 0x1, RZ, 0xc0, !PT ;  /* 0x000000010e0e7812 */ /* 0x000fe400078ec0ff */
[----:B------:R-:W-:-:S02]  /*2170*/  LOP3.LUT R23, R23, 0x1, RZ, 0xc0, !PT ;  /* 0x0000000117177812 */ /* 0x000fc400078ec0ff */
[----:B------:R-:W-:Y:S02]  /*2180*/  IADD3 R21, PT, PT, R11, R21, R14 ;  /* 0x000000150b157210 */ /* 0x000fe40007ffe00e */
[----:B------:R-:W-:Y:S02]  /*2190*/  SHF.R.U32.HI R11, RZ, 0x19, R2 ;  /* 0x00000019ff0b7819 */ /* 0x000fe40000011602 */
[----:B------:R-:W-:Y:S02]  /*21a0*/  ISETP.NE.AND P4, PT, R28, 0x3, PT ;  /* 0x000000031c00780c */ /* 0x000fe40003f85270 */
[----:B------:R-:W-:Y:S02]  /*21b0*/  LOP3.LUT R11, R11, 0x1, RZ, 0xc0, !PT ;  /* 0x000000010b0b7812 */ /* 0x000fe400078ec0ff */
[----:B------:R-:W-:Y:S01]  /*21c0*/  LOP3.LUT R27, R10, R27, RZ, 0xfc, !PT ;  /* 0x0000001b0a1b7212 */ /* 0x000fe200078efcff */
[----:B------:R-:W-:Y:S01]  /*21d0*/  IMAD.MOV.U32 R10, RZ, RZ, 0x200000 ;  /* 0x00200000ff0a7424 */ /* 0x000fe200078e00ff */
[----:B------:R-:W-:-:S02]  /*21e0*/  IADD3 R22, PT, PT, R22, R21, R11 ;  /* 0x0000001516167210 */ /* 0x000fc40007ffe00b */
[----:B------:R-:W-:Y:S02]  /*21f0*/  @P6 SEL R10, R26, RZ, !P1 ;  /* 0x000000ff1a0a6207 */ /* 0x000fe40004800000 */
[----:B------:R-:W-:Y:S01]  /*2200*/  @P2 SEL R26, RZ, 0x400000, P3 ;  /* 0x00400000ff1a2807 */ /* 0x000fe20001800000 */
[----:B------:R-:W-:Y:S01]  /*2210*/  IMAD.IADD R22, R23, 0x1, R22 ;  /* 0x0000000117167824 */ /* 0x000fe200078e0216 */
[----:B------:R-:W-:Y:S02]  /*2220*/  IADD3 R16, PT, PT, R16, R23, R14 ;  /* 0x0000001710107210 */ /* 0x000fe40007ffe00e */
[----:B------:R-:W-:Y:S02]  /*2230*/  @P4 SHF.R.U64 R21, R2, 0x17, R3 ;  /* 0x0000001702154819 */ /* 0x000fe40000001203 */
[----:B------:R-:W-:Y:S02]  /*2240*/  ISETP.NE.AND P6, PT, R22, 0x3, PT ;  /* 0x000000031600780c */ /* 0x000fe40003fc5270 */
[----:B------:R-:W-:-:S02]  /*2250*/  @P4 LOP3.LUT R21, R21, 0x1, RZ, 0xc0, !PT ;  /* 0x0000000115154812 */ /* 0x000fc400078ec0ff */
[----:B------:R-:W-:Y:S02]  /*2260*/  @P4 ISETP.NE.AND P5, PT, R28, 0x2, PT ;  /* 0x000000021c00480c */ /* 0x000fe40003fa5270 */
[----:B------:R-:W-:-:S04]  /*2270*/  @P4 ISETP.NE.U32.AND P1, PT, R21, 0x1, PT ;  /* 0x000000011500480c */ /* 0x000fc80003f25070 */
[----:B------:R-:W-:-:S03]  /*2280*/  @P4 ISETP.NE.U32.AND.EX P1, PT, RZ, RZ, PT, P1 ;  /* 0x000000ffff00420c */ /* 0x000fc60003f25110 */
[----:B------:R-:W-:Y:S02]  /*2290*/  @P6 SHF.R.U64 R21, R2, 0x18, R3 ;  /* 0x0000001802156819 */ /* 0x000fe40000001203 */
[----:B------:R-:W-:Y:S02]  /*22a0*/  @P6 ISETP.NE.AND P3, PT, R22, 0x2, PT ;  /* 0x000000021600680c */ /* 0x000fe40003f65270 */
[----:B------:R-:W-:Y:S02]  /*22b0*/  @P6 LOP3.LUT R21, R21, 0x1, RZ, 0xc0, !PT ;  /* 0x0000000115156812 */ /* 0x000fe400078ec0ff */
[----:B------:R-:W-:Y:S01]  /*22c0*/  LOP3.LUT R22, R0, R27, RZ, 0xfc, !PT ;  /* 0x0000001b00167212 */ /* 0x000fe200078efcff */
[----:B------:R-:W-:Y:S01]  /*22d0*/  IMAD.MOV.U32 R0, RZ, RZ, 0x400000 ;  /* 0x00400000ff007424 */ /* 0x000fe200078e00ff */
[----:B------:R-:W-:Y:S02]  /*22e0*/  @P2 SEL R0, R26, RZ, !P0 ;  /* 0x000000ff1a002207 */ /* 0x000fe40004000000 */
[----:B------:R-:W-:Y:S01]  /*22f0*/  @P6 ISETP.NE.U32.AND P0, PT, R21, 0x1, PT ;  /* 0x000000011500680c */ /* 0x000fe20003f05070 */
[----:B------:R-:W-:Y:S01]  /*2300*/  IMAD.MOV.U32 R21, RZ, RZ, 0x800000 ;  /* 0x00800000ff157424 */ /* 0x000fe200078e00ff */
[----:B------:R-:W-:-:S02]  /*2310*/  LOP3.LUT R27, R9, R22, RZ, 0xfc, !PT ;  /* 0x00000016091b7212 */ /* 0x000fc400078efcff */
[----:B------:R-:W-:Y:S02]  /*2320*/  @P4 SEL R9, RZ, 0x800000, P5 ;  /* 0x00800000ff094807 */ /* 0x000fe40002800000 */
[----:B------:R-:W-:Y:S02]  /*2330*/  @P6 ISETP.NE.U32.AND.EX P0, PT, RZ, RZ, PT, P0 ;  /* 0x000000ffff00620c */ /* 0x000fe40003f05100 */
[----:B------:R-:W-:Y:S02]  /*2340*/  @P6 SEL R22, RZ, 0x1000000, P3 ;  /* 0x01000000ff166807 */ /* 0x000fe40001800000 */
[----:B------:R-:W-:Y:S01]  /*2350*/  @P4 SEL R21, R9, RZ, !P1 ;  /* 0x000000ff09154207 */ /* 0x000fe20004800000 */
[----:B------:R-:W-:Y:S01]  /*2360*/  IMAD.MOV.U32 R9, RZ, RZ, 0x1000000 ;  /* 0x01000000ff097424 */ /* 0x000fe200078e00ff */
[----:B------:R-:W-:Y:S02]  /*2370*/  @P6 SEL R9, R22, RZ, !P0 ;  /* 0x000000ff16096207 */ /* 0x000fe40004000000 */
[----:B------:R-:W-:-:S02]  /*2380*/  SHF.R.U32.HI R22, RZ, 0x1a, R6 ;  /* 0x0000001aff167819 */ /* 0x000fc40000011606 */
[----:B------:R-:W-:Y:S02]  /*2390*/  SHF.R.U32.HI R26, RZ, 0x1d, R2 ;  /* 0x0000001dff1a7819 */ /* 0x000fe40000011602 */
[----:B------:R-:W-:Y:S02]  /*23a0*/  LOP3.LUT R22, R22, 0x1, RZ, 0xc0, !PT ;  /* 0x0000000116167812 */ /* 0x000fe400078ec0ff */
[----:B------:R-:W-:Y:S02]  /*23b0*/  LOP3.LUT R26, R26, 0x1, RZ, 0xc0, !PT ;  /* 0x000000011a1a7812 */ /* 0x000fe400078ec0ff */
[----:B------:R-:W-:Y:S02]  /*23c0*/  IADD3 R25, PT, PT, R25, R16, R22 ;  /* 0x0000001019197210 */ /* 0x000fe40007ffe016 */
[----:B------:R-:W-:Y:S02]  /*23d0*/  SHF.R.U32.HI R16, RZ, 0x1a, R2 ;  /* 0x0000001aff107819 */ /* 0x000fe40000011602 */
[----:B------:R-:W-:-:S02]  /*23e0*/  IADD3 R14, PT, PT, R14, R29, R22 ;  /* 0x0000001d0e0e7210 */ /* 0x000fc40007ffe016 */
[----:B------:R-:W-:-:S04]  /*23f0*/  LOP3.LUT R16, R16, 0x1, RZ, 0xc0, !PT ;  /* 0x0000000110107812 */ /* 0x000fc800078ec0ff */
[----:B------:R-:W-:Y:S02]  /*2400*/  IADD3 R18, PT, PT, R18, R25, R16 ;  /* 0x0000001912127210 */ /* 0x000fe40007ffe010 */
[----:B------:R-:W-:-:S03]  /*2410*/  SHF.R.U32.HI R25, RZ, 0x1b, R6 ;  /* 0x0000001bff197819 */ /* 0x000fc60000011606 */
[----:B------:R-:W-:Y:S01]  /*2420*/  IMAD.IADD R18, R29, 0x1, R18 ;  /* 0x000000011d127824 */ /* 0x000fe200078e0212 */
[----:B------:R-:W-:-:S04]  /*2430*/  LOP3.LUT R25, R25, 0x1, RZ, 0xc0, !PT ;  /* 0x0000000119197812 */ /* 0x000fc800078ec0ff */
[----:B------:R-:W-:Y:S02]  /*2440*/  ISETP.NE.AND P6, PT, R18, 0x3, PT ;  /* 0x000000031200780c */ /* 0x000fe40003fc5270 */
[----:B------:R-:W-:Y:S02]  /*2450*/  IADD3 R14, PT, PT, R11, R14, R25 ;  /* 0x0000000e0b0e7210 */ /* 0x000fe40007ffe019 */
[----:B------:R-:W-:-:S04]  /*2460*/  SHF.R.U32.HI R11, RZ, 0x1b, R4 ;  /* 0x0000001bff0b7819 */ /* 0x000fc80000011604 */
[----:B------:R-:W-:-:S05]  /*2470*/  LOP3.LUT R11, R11, 0x1, RZ, 0xc0, !PT ;  /* 0x000000010b0b7812 */ /* 0x000fca00078ec0ff */
        /* <DEDUP_REMOVED lines=8> */
[----:B------:R-:W-:Y:S02]  /*2500*/  IADD3 R23, PT, PT, R22, R11, R25 ;  /* 0x0000000b16177210 */ /* 0x000fe40007ffe019 */
[----:B------:R-:W-:Y:S01]  /*2510*/  SHF.R.U32.HI R22, RZ, 0x1c, R2 ;  /* 0x0000001cff167819 */ /* 0x000fe20000011602 */
[----:B------:R-:W-:-:S03]  /*2520*/  IMAD.IADD R14, R11, 0x1, R14 ;  /* 0x000000010b0e7824 */ /* 0x000fc600078e020e */
[----:B------:R-:W-:Y:S02]  /*2530*/  LOP3.LUT R22, R22, 0x1, RZ, 0xc0, !PT ;  /* 0x0000000116167812 */ /* 0x000fe400078ec0ff */
        /* <DEDUP_REMOVED lines=11> */
[----:B------:R-:W-:Y:S02]  /*25f0*/  LOP3.LUT R29, R12, R27, RZ, 0xfc, !PT ;  /* 0x0000001b0c1d7212 */ /* 0x000fe400078efcff */
[----:B------:R-:W-:Y:S02]  /*2600*/  LOP3.LUT R23, R23, 0x1, RZ, 0xc0, !PT ;  /* 0x0000000117177812 */ /* 0x000fe400078ec0ff */
[----:B------:R-:W-:Y:S02]  /*2610*/  SHF.R.U32.HI R27, RZ, 0x1d, R6 ;  /* 0x0000001dff1b7819 */ /* 0x000fe40000011606 */
[----:B------:R-:W-:Y:S01]  /*2620*/  IADD3 R25, PT, PT, R25, R23, R14 ;  /* 0x0000001719197210 */ /* 0x000fe20007ffe00e */
[----:B------:R-:W-:Y:S01]  /*2630*/  IMAD.IADD R16, R23, 0x1, R16 ;  /* 0x0000000117107824 */ /* 0x000fe200078e0210 */
[----:B------:R-:W-:-:S02]  /*2640*/  LOP3.LUT R27, R27, 0x1, RZ, 0xc0, !PT ;  /* 0x000000011b1b7812 */ /* 0x000fc400078ec0ff */
[----:B------:R-:W-:Y:S02]  /*2650*/  @P6 SEL R12, RZ, 0x2000000, P5 ;  /* 0x02000000ff0c6807 */ /* 0x000fe40002800000 */
[----:B------:R-:W-:Y:S02]  /*2660*/  ISETP.NE.AND P4, PT, R16, 0x3, PT ;  /* 0x000000031000780c */ /* 0x000fe40003f85270 */
[----:B------:R-:W-:Y:S01]  /*2670*/  IADD3 R25, PT, PT, R18, R25, R27 ;  /* 0x0000001912197210 */ /* 0x000fe20007ffe01b */
[----:B------:R-:W-:Y:S01]  /*2680*/  IMAD.MOV.U32 R18, RZ, RZ, 0x2000000 ;  /* 0x02000000ff127424 */ /* 0x000fe200078e00ff */
[----:B------:R-:W-:Y:S02]  /*2690*/  LOP3.LUT R20, R20, R29, RZ, 0xfc, !PT ;  /* 0x0000001d14147212 */ /* 0x000fe400078efcff */
[----:B------:R-:W-:Y:S02]  /*26a0*/  SHF.R.U32.HI R29, RZ, 0x1e, R6 ;  /* 0x0000001eff1d7819 */ /* 0x000fe40000011606 */
[----:B------:R-:W-:-:S02]  /*26b0*/  @P6 SEL R18, R12, RZ, !P1 ;  /* 0x000000ff0c126207 */ /* 0x000fc40004800000 */
[----:B------:R-:W-:Y:S02]  /*26c0*/  LOP3.LUT R29, R29, 0x1, RZ, 0xc0, !PT ;  /* 0x000000011d1d7812 */ /* 0x000fe400078ec0ff */
[----:B------:R-:W-:Y:S02]  /*26d0*/  @P2 SEL R12, RZ, 0x4000000, P3 ;  /* 0x04000000ff0c2807 */ /* 0x000fe40001800000 */
[----:B------:R-:W-:Y:S02]  /*26e0*/  @P4 ISETP.NE.AND P5, PT, R16, 0x2, PT ;  /* 0x000000021000480c */ /* 0x000fe40003fa5270 */
[----:B------:R-:W-:Y:S02]  /*26f0*/  IADD3 R16, PT, PT, R11, R25, R26 ;  /* 0x000000190b107210 */ /* 0x000fe40007ffe01a */
[----:B------:R-:W-:Y:S02]  /*2700*/  SHF.R.U32.HI R25, RZ, 0x1d, R4 ;  /* 0x0000001dff197819 */ /* 0x000fe40000011604 */
[----:B------:R-:W-:-:S02]  /*2710*/  @P4 SHF.R.U64 R11, R2, 0x1b, R3 ;  /* 0x0000001b020b4819 */ /* 0x000fc40000001203 */
[----:B------:R-:W-:Y:S02]  /*2720*/  LOP3.LUT R25, R25, 0x1, RZ, 0xc0, !PT ;  /* 0x0000000119197812 */ /* 0x000fe400078ec0ff */
[----:B------:R-:W-:Y:S02]  /*2730*/  @P4 LOP3.LUT R11, R11, 0x1, RZ, 0xc0, !PT ;  /* 0x000000010b0b4812 */ /* 0x000fe400078ec0ff */
[----:B------:R-:W-:Y:S01]  /*2740*/  IADD3 R14, PT, PT, R14, R25, R27 ;  /* 0x000000190e0e7210 */ /* 0x000fe20007ffe01b */
[----:B------:R-:W-:Y:S01]  /*2750*/  IMAD.IADD R16, R25, 0x1, R16 ;  /* 0x0000000119107824 */ /* 0x000fe200078e0210 */
[----:B------:R-:W-:Y:S02]  /*2760*/  @P4 ISETP.NE.U32.AND P1, PT, R11, 0x1, PT ;  /* 0x000000010b00480c */ /* 0x000fe40003f25070 */
[----:B------:R-:W-:Y:S02]  /*2770*/  IADD3 R14, PT, PT, R22, R14, R29 ;  /* 0x0000000e160e7210 */ /* 0x000fe40007ffe01d */
[----:B------:R-:W-:-:S02]  /*2780*/  ISETP.NE.AND P6, PT, R16, 0x3, PT ;  /* 0x000000031000780c */ /* 0x000fc40003fc5270 */
[----:B------:R-:W-:Y:S02]  /*2790*/  SHF.R.U32.HI R22, RZ, 0x1e, R2 ;  /* 0x0000001eff167819 */ /* 0x000fe40000011602 */
[----:B------:R-:W-:Y:S02]  /*27a0*/  @P4 ISETP.NE.U32.AND.EX P1, PT, RZ, RZ, PT, P1 ;  /* 0x000000ffff00420c */ /* 0x000fe40003f25110 */
[----:B------:R-:W-:Y:S02]  /*27b0*/  LOP3.LUT R22, R22, 0x1, RZ, 0xc0, !PT ;  /* 0x0000000116167812 */ /* 0x000fe400078ec0ff */
[----:B------:R-:W-:Y:S02]  /*27c0*/  LOP3.LUT R19, R19, R20, RZ, 0xfc, !PT ;  /* 0x0000001413137212 */ /* 0x000fe400078efcff */
[----:B------:R-:W-:Y:S02]  /*27d0*/  IADD3 R23, PT, PT, R23, R14, R22 ;  /* 0x0000000e17177210 */ /* 0x000fe40007ffe016 */
[----:B------:R-:W-:-:S02]  /*27e0*/  SHF.R.U32.HI R14, RZ, 0x1e, R4 ;  /* 0x0000001eff0e7819 */ /* 0x000fc40000011604 */
[----:B------:R-:W-:Y:S02]  /*27f0*/  @P6 SHF.R.U64 R11, R2, 0x1c, R3 ;  /* 0x0000001c020b6819 */ /* 0x000fe40000001203 */
[----:B------:R-:W-:Y:S02]  /*2800*/  LOP3.LUT R14, R14, 0x1, RZ, 0xc0, !PT ;  /* 0x000000010e0e7812 */ /* 0x000fe400078ec0ff */
[----:B------:R-:W-:Y:S02]  /*2810*/  @P6 LOP3.LUT R11, R11, 0x1, RZ, 0xc0, !PT ;  /* 0x000000010b0b6812 */ /* 0x000fe400078ec0ff */
[----:B------:R-:W-:Y:S01]  /*2820*/  @P6 ISETP.NE.AND P3, PT, R16, 0x2, PT ;  /* 0x000000021000680c */ /* 0x000fe20003f65270 */
[----:B------:R-:W-:Y:S01]  /*2830*/  IMAD.IADD R23, R14, 0x1, R23 ;  /* 0x000000010e177824 */ /* 0x000fe200078e0217 */
[----:B------:R-:W-:Y:S01]  /*2840*/  IADD3 R27, PT, PT, R27, R14, R29 ;  /* 0x0000000e1b1b7210 */ /* 0x000fe20007ffe01d */
[----:B------:R-:W-:Y:S01]  /*2850*/  IMAD.MOV.U32 R16, RZ, RZ, 0x4000000 ;  /* 0x04000000ff107424 */ /* 0x000fe200078e00ff */
[----:B------:R-:W-:Y:S01]  /*2860*/  @P2 SEL R16, R12, RZ, !P0 ;  /* 0x000000ff0c102207 */ /* 0x000fe20004000000 */
[----:B------:R-:W-:Y:S01]  /*2870*/  IMAD.MOV.U32 R12, RZ, RZ, 0x8000000 ;  /* 0x08000000ff0c7424 */ /* 0x000fe200078e00ff */
[----:B------:R-:W-:-:S02]  /*2880*/  @P6 ISETP.NE.U32.AND P0, PT, R11, 0x1, PT ;  /* 0x000000010b00680c */ /* 0x000fc40003f05070 */
[----:B------:R-:W-:Y:S02]  /*2890*/  @P4 SEL R11, RZ, 0x8000000, P5 ;  /* 0x08000000ff0b4807 */ /* 0x000fe40002800000 */
[----:B------:R-:W-:Y:S02]  /*28a0*/  ISETP.NE.AND P5, PT, R23, 0x3, PT ;  /* 0x000000031700780c */ /* 0x000fe40003fa5270 */
[----:B------:R-:W-:Y:S02]  /*28b0*/  @P6 ISETP.NE.U32.AND.EX P0, PT, RZ, RZ, PT, P0 ;  /* 0x000000ffff00620c */ /* 0x000fe40003f05100 */
[----:B------:R-:W-:Y:S02]  /*28c0*/  @P6 SEL R20, RZ, 0x10000000, P3 ;  /* 0x10000000ff146807 */ /* 0x000fe40001800000 */
[----:B------:R-:W-:Y:S01]  /*28d0*/  @P4 SEL R12, R11, RZ, !P1 ;  /* 0x000000ff0b0c4207 */ /* 0x000fe20004800000 */
[----:B------:R-:W-:Y:S01]  /*28e0*/  IMAD.MOV.U32 R11, RZ, RZ, 0x10000000 ;  /* 0x10000000ff0b7424 */ /* 0x000fe200078e00ff */
[----:B------:R-:W-:-:S02]  /*28f0*/  LEA.HI R27, R6, R27, RZ, 0x1 ;  /* 0x0000001b061b7211 */ /* 0x000fc400078f08ff */
[----:B------:R-:W-:Y:S02]  /*2900*/  @P6 SEL R11, R20, RZ, !P0 ;  /* 0x000000ff140b6207 */ /* 0x000fe40004000000 */
[----:B------:R-:W-:Y:S01]  /*2910*/  LOP3.LUT R19, R24, R19, RZ, 0xfc, !PT ;  /* 0x0000001318137212 */ /* 0x000fe200078efcff */
[----:B------:R-:W-:Y:S01]  /*2920*/  IMAD.IADD R27, R26, 0x1, R27 ;  /* 0x000000011a1b7824 */ /* 0x000fe200078e021b */
[----:B------:R-:W-:Y:S02]  /*2930*/  @P5 SHF.R.U64 R20, R2, 0x1d, R3 ;  /* 0x0000001d02145819 */ /* 0x000fe40000001203 */
[----:B------:R-:W-:Y:S02]  /*2940*/  @P5 ISETP.NE.AND P3, PT, R23, 0x2, PT ;  /* 0x000000021700580c */ /* 0x000fe40003f65270 */
[----:B------:R-:W-:Y:S02]  /*2950*/  @P5 LOP3.LUT R20, R20, 0x1, RZ, 0xc0, !PT ;  /* 0x0000000114145812 */ /* 0x000fe400078ec0ff */
[----:B------:R-:W-:-:S02]  /*2960*/  SHF.R.U32.HI R23, RZ, 0x1f, R6 ;  /* 0x0000001fff177819 */ /* 0x000fc40000011606 */
[----:B------:R-:W-:Y:S02]  /*2970*/  LEA.HI R24, R2, R27, RZ, 0x1 ;  /* 0x0000001b02187211 */ /* 0x000fe400078f08ff */
[----:B------:R-:W-:Y:S02]  /*2980*/  @P5 ISETP.NE.U32.AND P4, PT, R20, 0x1, PT ;  /* 0x000000011400580c */ /* 0x000fe40003f85070 */
[----:B------:R-:W-:Y:S01]  /*2990*/  LOP3.LUT R20, R7, 0x1, RZ, 0xc0, !PT ;  /* 0x0000000107147812 */ /* 0x000fe200078ec0ff */
[----:B------:R-:W-:Y:S01]  /*29a0*/  IMAD.IADD R24, R25, 0x1, R24 ;  /* 0x0000000119187824 */ /* 0x000fe200078e0218 */
[----:B------:R-:W-:Y:S02]  /*29b0*/  LEA.HI R6, R4, R23, RZ, 0x1 ;  /* 0x0000001704067211 */ /* 0x000fe400078f08ff */
[----:B------:R-:W-:Y:S02]  /*29c0*/  LOP3.LUT R25, R3, 0x1, RZ, 0xc0, !PT ;  /* 0x0000000103197812 */ /* 0x000fe400078ec0ff */
[----:B------:R-:W-:-:S02]  /*29d0*/  IADD3 R6, PT, PT, R20, R6, R29 ;  /* 0x0000000614067210 */ /* 0x000fc40007ffe01d */
[----:B------:R-:W-:Y:S02]  /*29e0*/  LOP3.LUT R27, R5, 0x1, RZ, 0xc0, !PT ;  /* 0x00000001051b7812 */ /* 0x000fe400078ec0ff */
[----:B------:R-:W-:Y:S02]  /*29f0*/  IADD3 R6, PT, PT, R25, R6, R22 ;  /* 0x0000000619067210 */ /* 0x000fe40007ffe016 */
[----:B------:R-:W-:Y:S02]  /*2a00*/  LOP3.LUT R19, R10, R19, RZ, 0xfc, !PT ;  /* 0x000000130a137212 */ /* 0x000fe400078efcff */
[----:B------:R-:W-:Y:S02]  /*2a10*/  IADD3 R14, PT, PT, R27, R6, R14 ;  /* 0x000000061b0e7210 */ /* 0x000fe40007ffe00e */
[----:B------:R-:W-:Y:S02]  /*2a20*/  SHF.R.U32.HI R10, RZ, 0x1, R3 ;  /* 0x00000001ff0a7819 */ /* 0x000fe40000011603 */
[----:B------:R-:W-:-:S02]  /*2a30*/  ISETP.NE.AND P6, PT, R14, 0x3, PT ;  /* 0x000000030e00780c */ /* 0x000fc40003fc5270 */
[----:B------:R-:W-:Y:S02]  /*2a40*/  LOP3.LUT R10, R10, 0x1, RZ, 0xc0, !PT ;  /* 0x000000010a0a7812 */ /* 0x000fe400078ec0ff */
[----:B------:R-:W-:Y:S02]  /*2a50*/  @P5 ISETP.NE.U32.AND.EX P4, PT, RZ, RZ, PT, P4 ;  /* 0x000000ffff00520c */ /* 0x000fe40003f85140 */
[----:B------:R-:W-:Y:S02]  /*2a60*/  LEA.HI R24, R4, R24, RZ, 0x1 ;  /* 0x0000001804187211 */ /* 0x000fe400078f08ff */
[----:B------:R-:W-:Y:S02]  /*2a70*/  LOP3.LUT R0, R0, R19, RZ, 0xfc, !PT ;  /* 0x0000001300007212 */ /* 0x000fe400078efcff */
[----:B------:R-:W-:-:S03]  /*2a80*/  ISETP.NE.AND P2, PT, R24, 0x3, PT ;  /* 0x000000031800780c */ /* 0x000fc60003f45270 */
[----:B------:R-:W-:Y:S02]  /*2a90*/  @P6 SHF.R.U64 R6, R2, 0x1f, R3 ;  /* 0x0000001f02066819 */ /* 0x000fe40000001203 */
[----:B------:R-:W-:Y:S02]  /*2aa0*/  @P6 ISETP.NE.AND P0, PT, R14, 0x2, PT ;  /* 0x000000020e00680c */ /* 0x000fe40003f05270 */
[----:B------:R-:W-:Y:S02]  /*2ab0*/  @P6 LOP3.LUT R6, R6, 0x1, RZ, 0xc0, !PT ;  /* 0x0000000106066812 */ /* 0x000fe400078ec0ff */
[----:B------:R-:W-:Y:S02]  /*2ac0*/  SHF.R.U32.HI R14, RZ, 0x1, R7 ;  /* 0x00000001ff0e7819 */ /* 0x000fe40000011607 */
[----:B------:R-:W-:Y:S02]  /*2ad0*/  @P6 ISETP.NE.U32.AND P1, PT, R6, 0x1, PT ;  /* 0x000000010600680c */ /* 0x000fe40003f25070 */
[----:B------:R-:W-:-:S02]  /*2ae0*/  IADD3 R6, PT, PT, R23, R27, R20 ;  /* 0x0000001b17067210 */ /* 0x000fc40007ffe014 */
[----:B------:R-:W-:Y:S02]  /*2af0*/  LOP3.LUT R23, R14, 0x1, RZ, 0xc0, !PT ;  /* 0x000000010e177812 */ /* 0x000fe400078ec0ff */
[----:B------:R-:W-:Y:S02]  /*2b00*/  @P5 SEL R14, RZ, 0x20000000, P3 ;  /* 0x20000000ff0e5807 */ /* 0x000fe40001800000 */
[----:B------:R-:W-:Y:S01]  /*2b10*/  @P6 SEL R19, RZ, 0x80000000, P0 ;  /* 0x80000000ff136807 */ /* 0x000fe20000000000 */
[----:B------:R-:W-:Y:S01]  /*2b20*/  IMAD.IADD R29, R23, 0x1, R6 ;  /* 0x00000001171d7824 */ /* 0x000fe200078e0206 */
[----:B------:R-:W-:Y:S01]  /*2b30*/  @P6 ISETP.NE.U32.AND.EX P1, PT, RZ, RZ, PT, P1 ;  /* 0x000000ffff00620c */ /* 0x000fe20003f25110 */
[----:B------:R-:W-:Y:S01]  /*2b40*/  IMAD.MOV.U32 R6, RZ, RZ, 0x20000000 ;  /* 0x20000000ff067424 */ /* 0x000fe200078e00ff */
[----:B------:R-:W-:Y:S02]  /*2b50*/  @P5 SEL R6, R14, RZ, !P4 ;  /* 0x000000ff0e065207 */ /* 0x000fe40006000000 */
[----:B------:R-:W-:-:S02]  /*2b60*/  LEA.HI R29, R2, R29, RZ, 0x1 ;  /* 0x0000001d021d7211 */ /* 0x000fc400078f08ff */
[----:B------:R-:W-:Y:S02]  /*2b70*/  SHF.R.U32.HI R14, RZ, 0x1, R5 ;  /* 0x00000001ff0e7819 */ /* 0x000fe40000011605 */
[----:B------:R-:W-:Y:S01]  /*2b80*/  @P2 ISETP.NE.AND P3, PT, R24, 0x2, PT ;  /* 0x000000021800280c */ /* 0x000fe20003f65270 */
[----:B------:R-:W-:Y:S01]  /*2b90*/  IMAD.IADD R29, R10, 0x1, R29 ;  /* 0x000000010a1d7824 */ /* 0x000fe200078e021d */
[----:B------:R-:W-:Y:S02]  /*2ba0*/  LOP3.LUT R14, R14, 0x1, RZ, 0xc0, !PT ;  /* 0x000000010e0e7812 */ /* 0x000fe400078ec0ff */
[----:B------:R-:W-:Y:S01]  /*2bb0*/  LOP3.LUT R24, R21, R0, RZ, 0xfc, !PT ;  /* 0x0000000015187212 */ /* 0x000fe200078efcff */
[----:B------:R-:W-:Y:S01]  /*2bc0*/  IMAD.MOV.U32 R0, RZ, RZ, -0x80000000 ;  /* 0x80000000ff007424 */ /* 0x000fe200078e00ff */
[----:B------:R-:W-:Y:S02]  /*2bd0*/  LEA.HI R29, R4, R29, RZ, 0x1 ;  /* 0x0000001d041d7211 */ /* 0x000fe400078f08ff */
[----:B------:R-:W-:-:S02]  /*2be0*/  SHF.R.U32.HI R4, RZ, 0x2, R7 ;  /* 0x00000002ff047819 */ /* 0x000fc40000011607 */
[----:B------:R-:W-:Y:S01]  /*2bf0*/  IADD3 R20, PT, PT, R20, R14, R23 ;  /* 0x0000000e14147210 */ /* 0x000fe20007ffe017 */
[----:B------:R-:W-:Y:S01]  /*2c00*/  IMAD.IADD R29, R14, 0x1, R29 ;  /* 0x000000010e1d7824 */ /* 0x000fe200078e021d */
[----:B------:R-:W-:Y:S02]  /*2c10*/  LOP3.LUT R4, R4, 0x1, RZ, 0xc0, !PT ;  /* 0x0000000104047812 */ /* 0x000fe400078ec0ff */
[----:B------:R-:W-:Y:S02]  /*2c20*/  @P6 SEL R0, R19, RZ, !P1 ;  /* 0x000000ff13006207 */ /* 0x000fe40004800000 */
[----:B------:R-:W-:Y:S02]  /*2c30*/  IADD3 R22, PT, PT, R25, R20, R4 ;  /* 0x0000001419167210 */ /* 0x000fe40007ffe004 */
[----:B------:R-:W-:Y:S02]  /*2c40*/  SHF.R.U32.HI R20, RZ, 0x2, R3 ;  /* 0x00000002ff147819 */ /* 0x000fe40000011603 */
[----:B------:R-:W-:-:S02]  /*2c50*/  ISETP.NE.AND P4, PT, R29, 0x3, PT ;  /* 0x000000031d00780c */ /* 0x000fc40003f85270 */
[----:B------:R-:W-:Y:S02]  /*2c60*/  LOP3.LUT R20, R20, 0x1, RZ, 0xc0, !PT ;  /* 0x0000000114147812 */ /* 0x000fe400078ec0ff */
[----:B------:R-:W-:Y:S02]  /*2c70*/  @P2 SHF.R.U64 R2, R2, 0x1e, R3 ;  /* 0x0000001e02022819 */ /* 0x000fe40000001203 */
[----:B------:R-:W-:Y:S02]  /*2c80*/  IADD3 R27, PT, PT, R27, R22, R20 ;  /* 0x000000161b1b7210 */ /* 0x000fe40007ffe014 */
[----:B------:R-:W-:Y:S02]  /*2c90*/  SHF.R.U32.HI R22, RZ, 0x2, R5 ;  /* 0x00000002ff167819 */ /* 0x000fe40000011605 */
[----:B------:R-:W-:Y:S02]  /*2ca0*/  @P2 LOP3.LUT R2, R2, 0x1, RZ, 0xc0, !PT ;  /* 0x0000000102022812 */ /* 0x000fe400078ec0ff */
[----:B------:R-:W-:-:S02]  /*2cb0*/  LOP3.LUT R22, R22, 0x1, RZ, 0xc0, !PT ;  /* 0x0000000116167812 */ /* 0x000fc400078ec0ff */
[----:B------:R-:W-:Y:S01]  /*2cc0*/  @P4 ISETP.NE.AND P5, PT, R29, 0x2, PT ;  /* 0x000000021d00480c */ /* 0x000fe20003fa5270 */
[----:B------:R-:W-:Y:S01]  /*2cd0*/  IMAD.MOV.U32 R29, RZ, RZ, 0x20000 ;  /* 0x00020000ff1d7424 */ /* 0x000fe200078e00ff */
[----:B------:R-:W-:Y:S01]  /*2ce0*/  @P4 ISETP.NE.U32.AND P0, PT, R25, 0x1, PT ;  /* 0x000000011900480c */ /* 0x000fe20003f05070 */
[----:B------:R-:W-:Y:S01]  /*2cf0*/  IMAD.IADD R27, R22, 0x1, R27 ;  /* 0x00000001161b7824 */ /* 0x000fe200078e021b */
[----:B------:R-:W-:Y:S02]  /*2d00*/  @P4 SEL R21, RZ, 0x1, P5 ;  /* 0x00000001ff154807 */ /* 0x000fe40002800000 */
[----:B------:R-:W-:Y:S02]  /*2d10*/  @P4 ISETP.NE.U32.AND.EX P0, PT, RZ, RZ, PT, P0 ;  /* 0x000000ffff00420c */ /* 0x000fe40003f05100 */
[----:B------:R-:W-:Y:S02]  /*2d20*/  ISETP.NE.AND P6, PT, R27, 0x3, PT ;  /* 0x000000031b00780c */ /* 0x000fe40003fc5270 */
[----:B------:R-:W-:Y:S01]  /*2d30*/  @P2 ISETP.NE.U32.AND P1, PT, R2, 0x1, PT ;  /* 0x000000010200280c */ /* 0x000fe20003f25070 */
[----:B------:R-:W-:Y:S01]  /*2d40*/  IMAD.MOV.U32 R2, RZ, RZ, 0x1 ;  /* 0x00000001ff027424 */ /* 0x000fe200078e00ff */
[----:B------:R-:W-:Y:S01]  /*2d50*/  LOP3.LUT R19, R9, R24, RZ, 0xfc, !PT ;  /* 0x0000001809137212 */ /* 0x000fe200078efcff */
[----:B------:R-:W-:Y:S01]  /*2d60*/  IMAD.MOV.U32 R9, RZ, RZ, RZ ;  /* 0x000000ffff097224 */ /* 0x000fe200078e00ff */
[----:B------:R-:W-:Y:S01]  /*2d70*/  @P4 SEL R2, R21, RZ, !P0 ;  /* 0x000000ff15024207 */ /* 0x000fe20004000000 */
[----:B------:R-:W-:Y:S01]  /*2d80*/  IMAD.MOV.U32 R21, RZ, RZ, 0x2 ;  /* 0x00000002ff157424 */ /* 0x000fe200078e00ff */
[----:B------:R-:W-:Y:S01]  /*2d90*/  IADD3 R23, PT, PT, R23, R22, R4 ;  /* 0x0000001617177210 */ /* 0x000fe20007ffe004 */
[----:B------:R-:W-:Y:S01]  /*2da0*/  IMAD.MOV.U32 R24, RZ, RZ, 0x4 ;  /* 0x00000004ff187424 */ /* 0x000fe200078e00ff */
[----:B------:R-:W-:Y:S01]  /*2db0*/  LOP3.LUT R2, R2, UR4, R9, 0xfe, !PT ;  /* 0x0000000402027c12 */ /* 0x000fe2000f8efe09 */
[----:B------:R-:W-:Y:S01]  /*2dc0*/  UMOV UR4, URZ ;  /* 0x000000ff00047c82 */ /* 0x000fe20008000000 */
[----:B------:R-:W-:-:S02]  /*2dd0*/  LOP3.LUT R19, R18, R19, RZ, 0xfc, !PT ;  /* 0x0000001312137212 */ /* 0x000fc400078efcff */
[----:B------:R-:W-:Y:S02]  /*2de0*/  @P6 ISETP.NE.AND P5, PT, R27, 0x2, PT ;  /* 0x000000021b00680c */ /* 0x000fe40003fa5270 */
[----:B------:R-:W-:Y:S02]  /*2df0*/  @P6 ISETP.NE.U32.AND P0, PT, R10, 0x1, PT ;  /* 0x000000010a00680c */ /* 0x000fe40003f05070 */
[----:B------:R-:W-:Y:S02]  /*2e00*/  @P6 SEL R9, RZ, 0x2, P5 ;  /* 0x00000002ff096807 */ /* 0x000fe40002800000 */
[----:B------:R-:W-:Y:S02]  /*2e10*/  @P6 ISETP.NE.U32.AND.EX P0, PT, RZ, RZ, PT, P0 ;  /* 0x000000ffff00620c */ /* 0x000fe40003f05100 */
[----:B------:R-:W-:Y:S02]  /*2e20*/  SHF.R.U32.HI R27, RZ, 0x13, R5 ;  /* 0x00000013ff1b7819 */ /* 0x000fe40000011605 */
[----:B------:R-:W-:-:S02]  /*2e30*/  @P6 SEL R21, R9, RZ, !P0 ;  /* 0x000000ff09156207 */ /* 0x000fc40004000000 */
[----:B------:R-:W-:Y:S02]  /*2e40*/  SHF.R.U32.HI R9, RZ, 0x3, R7 ;  /* 0x00000003ff097819 */ /* 0x000fe40000011607 */
[----:B------:R-:W-:Y:S02]  /*2e50*/  LOP3.LUT R21, R21, R2, RZ, 0xfc, !PT ;  /* 0x0000000215157212 */ /* 0x000fe400078efcff */
[----:B------:R-:W-:Y:S02]  /*2e60*/  LOP3.LUT R9, R9, 0x1, RZ, 0xc0, !PT ;  /* 0x0000000109097812 */ /* 0x000fe400078ec0ff */
[----:B------:R-:W-:Y:S02]  /*2e70*/  LOP3.LUT R27, R27, 0x1, RZ, 0xc0, !PT ;  /* 0x000000011b1b7812 */ /* 0x000fe400078ec0ff */
[----:B------:R-:W-:Y:S02]  /*2e80*/  IADD3 R23, PT, PT, R10, R23, R9 ;  /* 0x000000170a177210 */ /* 0x000fe40007ffe009 */
[----:B------:R-:W-:-:S02]  /*2e90*/  SHF.R.U32.HI R10, RZ, 0x3, R3 ;  /* 0x00000003ff0a7819 */ /* 0x000fc40000011603 */
[----:B------:R-:W-:Y:S02]  /*2ea0*/  @P2 ISETP.NE.U32.AND.EX P1, PT, RZ, RZ, PT, P1 ;  /* 0x000000ffff00220c */ /* 0x000fe40003f25110 */
[----:B------:R-:W-:-:S04]  /*2eb0*/  LOP3.LUT R10, R10, 0x1, RZ, 0xc0, !PT ;  /* 0x000000010a0a7812 */ /* 0x000fc800078ec0ff */
[----:B------:R-:W-:Y:S02]  /*2ec0*/  IADD3 R23, PT, PT, R14, R23, R10 ;  /* 0x000000170e177210 */ /* 0x000fe40007ffe00a */
[----:B------:R-:W-:-:S04]  /*2ed0*/  SHF.R.U32.HI R14, RZ, 0x3, R5 ;  /* 0x00000003ff0e7819 */ /* 0x000fc80000011605 */
[----:B------:R-:W-:-:S05]  /*2ee0*/  LOP3.LUT R14, R14, 0x1, RZ, 0xc0, !PT ;  /* 0x000000010e0e7812 */ /* 0x000fca00078ec0ff */
[----:B------:R-:W-:-:S05]  /*2ef0*/  IMAD.IADD R23, R14, 0x1, R23 ;  /* 0x000000010e177824 */ /* 0x000fca00078e0217 */
[----:B------:R-:W-:-:S13]  /*2f00*/  ISETP.NE.AND P4, PT, R23, 0x3, PT ;  /* 0x000000031700780c */ /* 0x000fda0003f85270 */
[----:B------:R-:W-:Y:S02]  /*2f10*/  @P4 ISETP.NE.AND P5, PT, R23, 0x2, PT ;  /* 0x000000021700480c */ /* 0x000fe40003fa5270 */
[----:B------:R-:W-:Y:S02]  /*2f20*/  @P4 ISETP.NE.U32.AND P0, PT, R20, 0x1, PT ;  /* 0x000000011400480c */ /* 0x000fe40003f05070 */
[----:B------:R-:W-:Y:S02]  /*2f30*/  @P4 SEL R2, RZ, 0x4, P5 ;  /* 0x00000004ff024807 */ /* 0x000fe40002800000 */
[----:B------:R-:W-:Y:S02]  /*2f40*/  @P4 ISETP.NE.U32.AND.EX P0, PT, RZ, RZ, PT, P0 ;  /* 0x000000ffff00420c */ /* 0x000fe40003f05100 */
[----:B------:R-:W-:Y:S02]  /*2f50*/  IADD3 R23, PT, PT, R4, R14, R9 ;  /* 0x0000000e04177210 */ /* 0x000fe40007ffe009 */
[----:B------:R-:W-:-:S02]  /*2f60*/  @P4 SEL R24, R2, RZ, !P0 ;  /* 0x000000ff02184207 */ /* 0x000fc40004000000 */
[--C-:B------:R-:W-:Y:S02]  /*2f70*/  SHF.R.U32.HI R2, RZ, 0x4, R7.reuse ;  /* 0x00000004ff027819 */ /* 0x100fe40000011607 */
[----:B------:R-:W-:Y:S02]  /*2f80*/  LOP3.LUT R24, R24, R21, RZ, 0xfc, !PT ;  /* 0x0000001518187212 */ /* 0x000fe400078efcff */
[----:B------:R-:W-:Y:S02]  /*2f90*/  LOP3.LUT R2, R2, 0x1, RZ, 0xc0, !PT ;  /* 0x0000000102027812 */ /* 0x000fe400078ec0ff */
[----:B------:R-:W-:Y:S02]  /*2fa0*/  SHF.R.U32.HI R21, RZ, 0x5, R7 ;  /* 0x00000005ff157819 */ /* 0x000fe40000011607 */
[----:B------:R-:W-:Y:S02]  /*2fb0*/  IADD3 R20, PT, PT, R20, R23, R2 ;  /* 0x0000001714147210 */ /* 0x000fe40007ffe002 */
[----:B------:R-:W-:-:S02]  /*2fc0*/  SHF.R.U32.HI R23, RZ, 0x4, R3 ;  /* 0x00000004ff177819 */ /* 0x000fc40000011603 */
[----:B------:R-:W-:Y:S02]  /*2fd0*/  LOP3.LUT R21, R21, 0x1, RZ, 0xc0, !PT ;  /* 0x0000000115157812 */ /* 0x000fe400078ec0ff */
[----:B------:R-:W-:-:S04]  /*2fe0*/  LOP3.LUT R23, R23, 0x1, RZ, 0xc0, !PT ;  /* 0x0000000117177812 */ /* 0x000fc800078ec0ff */
[----:B------:R-:W-:Y:S02]  /*2ff0*/  IADD3 R25, PT, PT, R22, R20, R23 ;  /* 0x0000001416197210 */ /* 0x000fe40007ffe017 */
[----:B------:R-:W-:Y:S02]  /*3000*/  SHF.R.U32.HI R20, RZ, 0x4, R5 ;  /* 0x00000004ff147819 */ /* 0x000fe40000011605 */
[----:B------:R-:W-:Y:S02]  /*3010*/  SHF.R.U32.HI R22, RZ, 0x16, R3 ;  /* 0x00000016ff167819 */ /* 0x000fe40000011603 */
[----:B------:R-:W-:Y:S02]  /*3020*/  LOP3.LUT R20, R20, 0x1, RZ, 0xc0, !PT ;  /* 0x0000000114147812 */ /* 0x000fe400078ec0ff */
[----:B------:R-:W-:Y:S02]  /*3030*/  LOP3.LUT R22, R22, 0x1, RZ, 0xc0, !PT ;  /* 0x0000000116167812 */ /* 0x000fe400078ec0ff */
[----:B------:R-:W-:Y:S01]  /*3040*/  IADD3 R9, PT, PT, R9, R20, R2 ;  /* 0x0000001409097210 */ /* 0x000fe20007ffe002 */
[----:B------:R-:W-:-:S03]  /*3050*/  IMAD.IADD R25, R20, 0x1, R25 ;  /* 0x0000000114197824 */ /* 0x000fc600078e0219 */
[----:B------:R-:W-:Y:S02]  /*3060*/  IADD3 R9, PT, PT, R10, R9, R21 ;  /* 0x000000090a097210 */ /* 0x000fe40007ffe015 */
[----:B------:R-:W-:-:S13]  /*3070*/  ISETP.NE.AND P4, PT, R25, 0x3, PT ;  /* 0x000000031900780c */ /* 0x000fda0003f85270 */
[----:B------:R-:W-:Y:S02]  /*3080*/  @P4 ISETP.NE.U32.AND P0, PT, R10, 0x1, PT ;  /* 0x000000010a00480c */ /* 0x000fe40003f05070 */
[----:B------:R-:W-:Y:S02]  /*3090*/  SHF.R.U32.HI R10, RZ, 0x5, R3 ;  /* 0x00000005ff0a7819 */ /* 0x000fe40000011603 */
[----:B------:R-:W-:Y:S01]  /*30a0*/  @P4 ISETP.NE.AND P5, PT, R25, 0x2, PT ;  /* 0x000000021900480c */ /* 0x000fe20003fa5270 */
[----:B------:R-:W-:Y:S01]  /*30b0*/  IMAD.MOV.U32 R25, RZ, RZ, 0x8 ;  /* 0x00000008ff197424 */ /* 0x000fe200078e00ff */
[----:B------:R-:W-:Y:S02]  /*30c0*/  LOP3.LUT R10, R10, 0x1, RZ, 0xc0, !PT ;  /* 0x000000010a0a7812 */ /* 0x000fe400078ec0ff */
[----:B------:R-:W-:Y:S02]  /*30d0*/  @P4 ISETP.NE.U32.AND.EX P0, PT, RZ, RZ, PT, P0 ;  /* 0x000000ffff00420c */ /* 0x000fe40003f05100 */
[----:B------:R-:W-:-:S02]  /*30e0*/  IADD3 R9, PT, PT, R14, R9, R10 ;  /* 0x000000090e097210 */ /* 0x000fc40007ffe00a */
[----:B------:R-:W-:Y:S02]  /*30f0*/  SHF.R.U32.HI R14, RZ, 0x5, R5 ;  /* 0x00000005ff0e7819 */ /* 0x000fe40000011605 */
[----:B------:R-:W-:Y:S02]  /*3100*/  @P4 SEL R4, RZ, 0x8, P5 ;  /* 0x00000008ff044807 */ /* 0x000fe40002800000 */
[----:B------:R-:W-:Y:S02]  /*3110*/  LOP3.LUT R14, R14, 0x1, RZ, 0xc0, !PT ;  /* 0x000000010e0e7812 */ /* 0x000fe400078ec0ff */
[----:B------:R-:W-:Y:S02]  /*3120*/  @P4 SEL R25, R4, RZ, !P0 ;  /* 0x000000ff04194207 */ /* 0x000fe40004000000 */
[----:B------:R-:W-:Y:S01]  /*3130*/  IADD3 R2, PT, PT, R2, R14, R21 ;  /* 0x0000000e02027210 */ /* 0x000fe20007ffe015 */
[----:B------:R-:W-:Y:S01]  /*3140*/  IMAD.IADD R9, R14, 0x1, R9 ;  /* 0x000000010e097824 */ /* 0x000fe200078e0209 */
[----:B------:R-:W-:-:S04]  /*3150*/  LOP3.LUT R24, R25, R24, RZ, 0xfc, !PT ;  /* 0x0000001819187212 */ /* 0x000fc800078efcff */
[----:B------:R-:W-:-:S13]  /*3160*/  ISETP.NE.AND P4, PT, R9, 0x3, PT ;  /* 0x000000030900780c */ /* 0x000fda0003f85270 */
[----:B------:R-:W-:Y:S01]  /*3170*/  @P4 ISETP.NE.AND P5, PT, R9, 0x2, PT ;  /* 0x000000020900480c */ /* 0x000fe20003fa5270 */
[----:B------:R-:W-:Y:S01]  /*3180*/  IMAD.MOV.U32 R9, RZ, RZ, 0x10 ;  /* 0x00000010ff097424 */ /* 0x000fe200078e00ff */
[----:B------:R-:W-:Y:S02]  /*3190*/  @P4 ISETP.NE.U32.AND P0, PT, R23, 0x1, PT ;  /* 0x000000011700480c */ /* 0x000fe40003f05070 */
[----:B------:R-:W-:Y:S02]  /*31a0*/  @P4 SEL R4, RZ, 0x10, P5 ;  /* 0x00000010ff044807 */ /* 0x000fe40002800000 */
[----:B------:R-:W-:-:S04]  /*31b0*/  @P4 ISETP.NE.U32.AND.EX P0, PT, RZ, RZ, PT, P0 ;  /* 0x000000ffff00420c */ /* 0x000fc80003f05100 */
[----:B------:R-:W-:Y:S02]  /*31c0*/  @P4 SEL R9, R4, RZ, !P0 ;  /* 0x000000ff04094207 */ /* 0x000fe40004000000 */
[--C-:B------:R-:W-:Y:S02]  /*31d0*/  SHF.R.U32.HI R4, RZ, 0x6, R7.reuse ;  /* 0x00000006ff047819 */ /* 0x100fe40000011607 */
[----:B------:R-:W-:Y:S02]  /*31e0*/  LOP3.LUT R24, R9, R24, RZ, 0xfc, !PT ;  /* 0x0000001809187212 */ /* 0x000fe400078efcff */
[----:B------:R-:W-:Y:S02]  /*31f0*/  LOP3.LUT R4, R4, 0x1, RZ, 0xc0, !PT ;  /* 0x0000000104047812 */ /* 0x000fe400078ec0ff */
[----:B------:R-:W-:Y:S02]  /*3200*/  SHF.R.U32.HI R9, RZ, 0x7, R7 ;  /* 0x00000007ff097819 */ /* 0x000fe40000011607 */
[----:B------:R-:W-:-:S02]  /*3210*/  IADD3 R2, PT, PT, R23, R2, R4 ;  /* 0x0000000217027210 */ /* 0x000fc40007ffe004 */
[----:B------:R-:W-:Y:S02]  /*3220*/  SHF.R.U32.HI R23, RZ, 0x6, R3 ;  /* 0x00000006ff177819 */ /* 0x000fe40000011603 */
[----:B------:R-:W-:Y:S02]  /*3230*/  LOP3.LUT R9, R9, 0x1, RZ, 0xc0, !PT ;  /* 0x0000000109097812 */ /* 0x000fe400078ec0ff */
[----:B------:R-:W-:-:S04]  /*3240*/  LOP3.LUT R23, R23, 0x1, RZ, 0xc0, !PT ;  /* 0x0000000117177812 */ /* 0x000fc800078ec0ff */
[----:B------:R-:W-:Y:S02]  /*3250*/  IADD3 R25, PT, PT, R20, R2, R23 ;  /* 0x0000000214197210 */ /* 0x000fe40007ffe017 */
[----:B------:R-:W-:-:S04]  /*3260*/  SHF.R.U32.HI R20, RZ, 0x6, R5 ;  /* 0x00000006ff147819 */ /* 0x000fc80000011605 */
[----:B------:R-:W-:-:S04]  /*3270*/  LOP3.LUT R20, R20, 0x1, RZ, 0xc0, !PT ;  /* 0x0000000114147812 */ /* 0x000fc800078ec0ff */
        /* <DEDUP_REMOVED lines=184> */
[----:B------:R-:W-:Y:S01]  /*3e00*/  @P4 ISETP.NE.AND P5, PT, R25, 0x2, PT ;  /* 0x000000021900480c */ /* 0x000fe20003fa5270 */
[----:B------:R-:W-:Y:S01]  /*3e10*/  IMAD.MOV.U32 R25, RZ, RZ, 0x8000 ;  /* 0x00008000ff197424 */ /* 0x000fe200078e00ff */
[----:B------:R-:W-:Y:S02]  /*3e20*/  @P4 ISETP.NE.U32.AND P0, PT, R10, 0x1, PT ;  /* 0x000000010a00480c */ /* 0x000fe40003f05070 */
[----:B------:R-:W-:Y:S02]  /*3e30*/  @P4 SEL R20, RZ, 0x8000, P5 ;  /* 0x00008000ff144807 */ /* 0x000fe40002800000 */
[----:B------:R-:W-:-:S04]  /*3e40*/  @P4 ISETP.NE.U32.AND.EX P0, PT, RZ, RZ, PT, P0 ;  /* 0x000000ffff00420c */ /* 0x000fc80003f05100 */
[----:B------:R-:W-:Y:S02]  /*3e50*/  @P4 SEL R25, R20, RZ, !P0 ;  /* 0x000000ff14194207 */ /* 0x000fe40004000000 */
[----:B------:R-:W-:Y:S02]  /*3e60*/  SHF.R.U32.HI R20, RZ, 0x11, R3 ;  /* 0x00000011ff147819 */ /* 0x000fe40000011603 */
[----:B------:R-:W-:Y:S02]  /*3e70*/  LOP3.LUT R24, R25, R24, RZ, 0xfc, !PT ;  /* 0x0000001819187212 */ /* 0x000fe400078efcff */
[----:B------:R-:W-:-:S04]  /*3e80*/  LOP3.LUT R20, R20, 0x1, RZ, 0xc0, !PT ;  /* 0x0000000114147812 */ /* 0x000fc800078ec0ff */
[----:B------:R-:W-:Y:S02]  /*3e90*/  IADD3 R9, PT, PT, R14, R9, R20 ;  /* 0x000000090e097210 */ /* 0x000fe40007ffe014 */
[----:B------:R-:W-:-:S04]  /*3ea0*/  SHF.R.U32.HI R14, RZ, 0x11, R5 ;  /* 0x00000011ff0e7819 */ /* 0x000fc80000011605 */
[----:B------:R-:W-:-:S04]  /*3eb0*/  LOP3.LUT R14, R14, 0x1, RZ, 0xc0, !PT ;  /* 0x000000010e0e7812 */ /* 0x000fc800078ec0ff */
[----:B------:R-:W-:Y:S01]  /*3ec0*/  IADD3 R2, PT, PT, R2, R14, R21 ;  /* 0x0000000e02027210 */ /* 0x000fe20007ffe015 */
[----:B------:R-:W-:-:S05]  /*3ed0*/  IMAD.IADD R9, R14, 0x1, R9 ;  /* 0x000000010e097824 */ /* 0x000fca00078e0209 */
        /* <DEDUP_REMOVED lines=19> */
[----:B------:R-:W-:Y:S01]  /*4010*/  IMAD.IADD R25, R2, 0x1, R25 ;  /* 0x0000000102197824 */ /* 0x000fe200078e0219 */
[--C-:B------:R-:W-:Y:S02]  /*4020*/  IADD3 R10, PT, PT, R10, R27, R9.reuse ;  /* 0x0000001b0a0a7210 */ /* 0x100fe40007ffe009 */
[----:B------:R-:W-:Y:S02]  /*4030*/  IADD3 R21, PT, PT, R20, R21, R9 ;  /* 0x0000001514157210 */ /* 0x000fe40007ffe009 */
[----:B------:R-:W-:-:S13]  /*4040*/  ISETP.NE.AND P4, PT, R25, 0x3, PT ;  /* 0x000000031900780c */ /* 0x000fda0003f85270 */
[----:B------:R-:W-:Y:S02]  /*4050*/  @P4 ISETP.NE.AND P5, PT, R25, 0x2, PT ;  /* 0x000000021900480c */ /* 0x000fe40003fa5270 */
[----:B------:R-:W-:Y:S02]  /*4060*/  SHF.R.U32.HI R25, RZ, 0x13, R3 ;  /* 0x00000013ff197819 */ /* 0x000fe40000011603 */
[----:B------:R-:W-:Y:S02]  /*4070*/  @P4 ISETP.NE.U32.AND P0, PT, R20, 0x1, PT ;  /* 0x000000011400480c */ /* 0x000fe40003f05070 */
[----:B------:R-:W-:Y:S02]  /*4080*/  LOP3.LUT R25, R25, 0x1, RZ, 0xc0, !PT ;  /* 0x0000000119197812 */ /* 0x000fe400078ec0ff */
[----:B------:R-:W-:Y:S02]  /*4090*/  @P4 ISETP.NE.U32.AND.EX P0, PT, RZ, RZ, PT, P0 ;  /* 0x000000ffff00420c */ /* 0x000fe40003f05100 */
[----:B------:R-:W-:-:S02]  /*40a0*/  IADD3 R14, PT, PT, R14, R21, R25 ;  /* 0x000000150e0e7210 */ /* 0x000fc40007ffe019 */
[----:B------:R-:W-:Y:S02]  /*40b0*/  @P4 SEL R4, RZ, 0x20000, P5 ;  /* 0x00020000ff044807 */ /* 0x000fe40002800000 */
[--C-:B------:R-:W-:Y:S01]  /*40c0*/  SHF.R.U32.HI R21, RZ, 0x14, R3.reuse ;  /* 0x00000014ff157819 */ /* 0x100fe20000011603 */
[----:B------:R-:W-:Y:S01]  /*40d0*/  IMAD.IADD R14, R27, 0x1, R14 ;  /* 0x000000011b0e7824 */ /* 0x000fe200078e020e */
[----:B------:R-:W-:Y:S02]  /*40e0*/  @P4 SEL R29, R4, RZ, !P0 ;  /* 0x000000ff041d4207 */ /* 0x000fe40004000000 */
[----:B------:R-:W-:Y:S02]  /*40f0*/  LOP3.LUT R21, R21, 0x1, RZ, 0xc0, !PT ;  /* 0x0000000115157812 */ /* 0x000fe400078ec0ff */
[----:B------:R-:W-:Y:S02]  /*4100*/  ISETP.NE.AND P4, PT, R14, 0x3, PT ;  /* 0x000000030e00780c */ /* 0x000fe40003f85270 */
[----:B------:R-:W-:Y:S01]  /*4110*/  LOP3.LUT R24, R29, R24, RZ, 0xfc, !PT ;  /* 0x000000181d187212 */ /* 0x000fe200078efcff */
[----:B------:R-:W-:Y:S01]  /*4120*/  IMAD.MOV.U32 R29, RZ, RZ, 0x40000 ;  /* 0x00040000ff1d7424 */ /* 0x000fe200078e00ff */
[----:B------:R-:W-:-:S04]  /*4130*/  SHF.R.U32.HI R20, RZ, 0x15, R3 ;  /* 0x00000015ff147819 */ /* 0x000fc80000011603 */
[----:B------:R-:W-:-:S05]  /*4140*/  LOP3.LUT R20, R20, 0x1, RZ, 0xc0, !PT ;  /* 0x0000000114147812 */ /* 0x000fca00078ec0ff */
[----:B------:R-:W-:Y:S02]  /*4150*/  @P4 ISETP.NE.AND P5, PT, R14, 0x2, PT ;  /* 0x000000020e00480c */ /* 0x000fe40003fa5270 */
[----:B------:R-:W-:Y:S02]  /*4160*/  @P4 ISETP.NE.U32.AND P0, PT, R23, 0x1, PT ;  /* 0x000000011700480c */ /* 0x000fe40003f05070 */
[----:B------:R-:W-:Y:S02]  /*4170*/  @P4 SEL R4, RZ, 0x40000, P5 ;  /* 0x00040000ff044807 */ /* 0x000fe40002800000 */
[----:B------:R-:W-:Y:S02]  /*4180*/  @P4 ISETP.NE.U32.AND.EX P0, PT, RZ, RZ, PT, P0 ;  /* 0x000000ffff00420c */ /* 0x000fe40003f05100 */
[----:B------:R-:W-:Y:S02]  /*4190*/  SHF.R.U32.HI R14, RZ, 0x15, R7 ;  /* 0x00000015ff0e7819 */ /* 0x000fe40000011607 */
[----:B------:R-:W-:-:S02]  /*41a0*/  @P4 SEL R29, R4, RZ, !P0 ;  /* 0x000000ff041d4207 */ /* 0x000fc40004000000 */
[----:B------:R-:W-:Y:S02]  /*41b0*/  SHF.R.U32.HI R4, RZ, 0x14, R7 ;  /* 0x00000014ff047819 */ /* 0x000fe40000011607 */
[----:B------:R-:W-:Y:S02]  /*41c0*/  LOP3.LUT R14, R14, 0x1, RZ, 0xc0, !PT ;  /* 0x000000010e0e7812 */ /* 0x000fe400078ec0ff */
[----:B------:R-:W-:Y:S02]  /*41d0*/  LOP3.LUT R4, R4, 0x1, RZ, 0xc0, !PT ;  /* 0x0000000104047812 */ /* 0x000fe400078ec0ff */
[----:B------:R-:W-:Y:S01]  /*41e0*/  LOP3.LUT R24, R29, R24, RZ, 0xfc, !PT ;  /* 0x000000181d187212 */ /* 0x000fe200078efcff */
[----:B------:R-:W-:Y:S01]  /*41f0*/  IMAD.MOV.U32 R29, RZ, RZ, 0x80000 ;  /* 0x00080000ff1d7424 */ /* 0x000fe200078e00ff */
[----:B------:R-:W-:Y:S02]  /*4200*/  IADD3 R10, PT, PT, R23, R10, R4 ;  /* 0x0000000a170a7210 */ /* 0x000fe40007ffe004 */
[----:B------:R-:W-:-:S02]  /*4210*/  SHF.R.U32.HI R23, RZ, 0x14, R5 ;  /* 0x00000014ff177819 */ /* 0x000fc40000011605 */
[----:B------:R-:W-:Y:S02]  /*4220*/  IADD3 R10, PT, PT, R2, R10, R21 ;  /* 0x0000000a020a7210 */ /* 0x000fe40007ffe015 */
[----:B------:R-:W-:-:S04]  /*4230*/  LOP3.LUT R23, R23, 0x1, RZ, 0xc0, !PT ;  /* 0x0000000117177812 */ /* 0x000fc800078ec0ff */
[----:B------:R-:W-:Y:S01]  /*4240*/  IADD3 R9, PT, PT, R9, R23, R4 ;  /* 0x0000001709097210 */ /* 0x000fe20007ffe004 */
[----:B------:R-:W-:-:S03]  /*4250*/  IMAD.IADD R10, R23, 0x1, R10 ;  /* 0x00000001170a7824 */ /* 0x000fc600078e020a */
[----:B------:R-:W-:Y:S02]  /*4260*/  IADD3 R9, PT, PT, R25, R9, R14 ;  /* 0x0000000919097210 */ /* 0x000fe40007ffe00e */
[----:B------:R-:W-:-:S13]  /*4270*/  ISETP.NE.AND P4, PT, R10, 0x3, PT ;  /* 0x000000030a00780c */ /* 0x000fda0003f85270 */
[----:B------:R-:W-:Y:S02]  /*4280*/  @P4 ISETP.NE.AND P5, PT, R10, 0x2, PT ;  /* 0x000000020a00480c */ /* 0x000fe40003fa5270 */
[----:B------:R-:W-:Y:S02]  /*4290*/  @P4 ISETP.NE.U32.AND P0, PT, R25, 0x1, PT ;  /* 0x000000011900480c */ /* 0x000fe40003f05070 */
[----:B------:R-:W-:Y:S02]  /*42a0*/  @P4 SEL R2, RZ, 0x80000, P5 ;  /* 0x00080000ff024807 */ /* 0x000fe40002800000 */
[----:B------:R-:W-:Y:S02]  /*42b0*/  @P4 ISETP.NE.U32.AND.EX P0, PT, RZ, RZ, PT, P0 ;  /* 0x000000ffff00420c */ /* 0x000fe40003f05100 */
[----:B------:R-:W-:Y:S02]  /*42c0*/  SHF.R.U32.HI R25, RZ, 0x15, R5 ;  /* 0x00000015ff197819 */ /* 0x000fe40000011605 */
[----:B------:R-:W-:-:S02]  /*42d0*/  @P4 SEL R29, R2, RZ, !P0 ;  /* 0x000000ff021d4207 */ /* 0x000fc40004000000 */
[----:B------:R-:W-:Y:S02]  /*42e0*/  IADD3 R2, PT, PT, R27, R9, R20 ;  /* 0x000000091b027210 */ /* 0x000fe40007ffe014 */
[----:B------:R-:W-:Y:S02]  /*42f0*/  LOP3.LUT R25, R25, 0x1, RZ, 0xc0, !PT ;  /* 0x0000000119197812 */ /* 0x000fe400078ec0ff */
[----:B------:R-:W-:Y:S02]  /*4300*/  LOP3.LUT R9, R29, R24, RZ, 0xfc, !PT ;  /* 0x000000181d097212 */ /* 0x000fe400078efcff */
        /* <DEDUP_REMOVED lines=10> */
[----:B------:R-:W-:Y:S01]  /*43b0*/  LOP3.LUT R9, R2, R9, RZ, 0xfc, !PT ;  /* 0x0000000902097212 */ /* 0x000fe200078efcff */
[----:B------:R-:W-:Y:S01]  /*43c0*/  IMAD.MOV.U32 R2, RZ, RZ, 0x1000000 ;  /* 0x01000000ff027424 */ /* 0x000fe200078e00ff */
[----:B------:R-:W-:-:S04]  /*43d0*/  LOP3.LUT R10, R10, 0x1, RZ, 0xc0, !PT ;  /* 0x000000010a0a7812 */ /* 0x000fc800078ec0ff */
[----:B------:R-:W-:Y:S02]  /*43e0*/  IADD3 R4, PT, PT, R21, R4, R10 ;  /* 0x0000000415047210 */ /* 0x000fe40007ffe00a */
[----:B------:R-:W-:Y:S02]  /*43f0*/  SHF.R.U32.HI R21, RZ, 0x17, R7 ;  /* 0x00000017ff157819 */ /* 0x000fe40000011607 */
[----:B------:R-:W-:Y:S02]  /*4400*/  IADD3 R4, PT, PT, R23, R4, R22 ;  /* 0x0000000417047210 */ /* 0x000fe40007ffe016 */
[----:B------:R-:W-:Y:S02]  /*4410*/  SHF.R.U32.HI R23, RZ, 0x16, R5 ;  /* 0x00000016ff177819 */ /* 0x000fe40000011605 */
[----:B------:R-:W-:Y:S02]  /*4420*/  LOP3.LUT R21, R21, 0x1, RZ, 0xc0, !PT ;  /* 0x0000000115157812 */ /* 0x000fe400078ec0ff */
        /* <DEDUP_REMOVED lines=9> */
[----:B------:R-:W-:Y:S02]  /*44c0*/  @P4 ISETP.NE.U32.AND.EX P0, PT, RZ, RZ, PT, P0 ;  /* 0x000000ffff00420c */ /* 0x000fe40003f05100 */
[----:B------:R-:W-:Y:S02]  /*44d0*/  SHF.R.U32.HI R20, RZ, 0x17, R3 ;  /* 0x00000017ff147819 */ /* 0x000fe40000011603 */
[----:B------:R-:W-:-:S02]  /*44e0*/  @P4 SEL R4, R18, RZ, !P0 ;  /* 0x000000ff12044207 */ /* 0x000fc40004000000 */
[----:B------:R-:W-:Y:S02]  /*44f0*/  LOP3.LUT R20, R20, 0x1, RZ, 0xc0, !PT ;  /* 0x0000000114147812 */ /* 0x000fe400078ec0ff */
[----:B------:R-:W-:Y:S02]  /*4500*/  SHF.R.U32.HI R18, RZ, 0x17, R5 ;  /* 0x00000017ff127819 */ /* 0x000fe40000011605 */
[----:B------:R-:W-:Y:S01]  /*4510*/  IADD3 R25, PT, PT, R25, R14, R20 ;  /* 0x0000000e19197210 */ /* 0x000fe20007ffe014 */
[----:B------:R-:W-:Y:S01]  /*4520*/  IMAD.MOV.U32 R14, RZ, RZ, 0x400000 ;  /* 0x00400000ff0e7424 */ /* 0x000fe200078e00ff */
[----:B------:R-:W-:Y:S02]  /*4530*/  LOP3.LUT R18, R18, 0x1, RZ, 0xc0, !PT ;  /* 0x0000000112127812 */ /* 0x000fe400078ec0ff */
[----:B------:R-:W-:Y:S01]  /*4540*/  LOP3.LUT R9, R4, R9, RZ, 0xfc, !PT ;  /* 0x0000000904097212 */ /* 0x000fe200078efcff */
[----:B------:R-:W-:Y:S01]  /*4550*/  IMAD.MOV.U32 R4, RZ, RZ, 0x4000000 ;  /* 0x04000000ff047424 */ /* 0x000fe200078e00ff */
[----:B------:R-:W-:Y:S01]  /*4560*/  IADD3 R10, PT, PT, R10, R18, R21 ;  /* 0x000000120a0a7210 */ /* 0x000fe20007ffe015 */
[----:B------:R-:W-:-:S05]  /*4570*/  IMAD.IADD R25, R18, 0x1, R25 ;  /* 0x0000000112197824 */ /* 0x000fca00078e0219 */
[----:B------:R-:W-:-:S13]  /*4580*/  ISETP.NE.AND P4, PT, R25, 0x3, PT ;  /* 0x000000031900780c */ /* 0x000fda0003f85270 */
[----:B------:R-:W-:Y:S02]  /*4590*/  @P4 ISETP.NE.AND P5, PT, R25, 0x2, PT ;  /* 0x000000021900480c */ /* 0x000fe40003fa5270 */
[----:B------:R-:W-:Y:S02]  /*45a0*/  LOP3.LUT R25, R16, R19, RZ, 0xfc, !PT ;  /* 0x0000001310197212 */ /* 0x000fe400078efcff */
[----:B------:R-:W-:Y:S02]  /*45b0*/  SHF.R.U32.HI R19, RZ, 0x18, R7 ;  /* 0x00000018ff137819 */ /* 0x000fe40000011607 */
[----:B------:R-:W-:Y:S02]  /*45c0*/  @P4 ISETP.NE.U32.AND P0, PT, R22, 0x1, PT ;  /* 0x000000011600480c */ /* 0x000fe40003f05070 */
[----:B------:R-:W-:Y:S02]  /*45d0*/  LOP3.LUT R19, R19, 0x1, RZ, 0xc0, !PT ;  /* 0x0000000113137812 */ /* 0x000fe400078ec0ff */
[----:B------:R-:W-:-:S02]  /*45e0*/  @P4 ISETP.NE.U32.AND.EX P0, PT, RZ, RZ, PT, P0 ;  /* 0x000000ffff00420c */ /* 0x000fc40003f05100 */
[----:B------:R-:W-:Y:S02]  /*45f0*/  @P4 SEL R16, RZ, 0x400000, P5 ;  /* 0x00400000ff104807 */ /* 0x000fe40002800000 */
[----:B------:R-:W-:Y:S02]  /*4600*/  IADD3 R22, PT, PT, R22, R10, R19 ;  /* 0x0000000a16167210 */ /* 0x000fe40007ffe013 */
[----:B------:R-:W-:Y:S02]  /*4610*/  SHF.R.U32.HI R10, RZ, 0x18, R3 ;  /* 0x00000018ff0a7819 */ /* 0x000fe40000011603 */
[----:B------:R-:W-:Y:S02]  /*4620*/  @P4 SEL R14, R16, RZ, !P0 ;  /* 0x000000ff100e4207 */ /* 0x000fe40004000000 */
[----:B------:R-:W-:Y:S02]  /*4630*/  LOP3.LUT R10, R10, 0x1, RZ, 0xc0, !PT ;  /* 0x000000010a0a7812 */ /* 0x000fe400078ec0ff */
[----:B------:R-:W-:-:S02]  /*4640*/  SHF.R.U32.HI R16, RZ, 0x18, R5 ;  /* 0x00000018ff107819 */ /* 0x000fc40000011605 */
[----:B------:R-:W-:Y:S02]  /*4650*/  IADD3 R23, PT, PT, R23, R22, R10 ;  /* 0x0000001617177210 */ /* 0x000fe40007ffe00a */
[----:B------:R-:W-:Y:S02]  /*4660*/  LOP3.LUT R16, R16, 0x1, RZ, 0xc0, !PT ;  /* 0x0000000110107812 */ /* 0x000fe400078ec0ff */
[----:B------:R-:W-:Y:S01]  /*4670*/  LOP3.LUT R24, R12, R25, RZ, 0xfc, !PT ;  /* 0x000000190c187212 */ /* 0x000fe200078efcff */
[----:B------:R-:W-:Y:S01]  /*4680*/  IMAD.MOV.U32 R12, RZ, RZ, 0x800000 ;  /* 0x00800000ff0c7424 */ /* 0x000fe200078e00ff */
[----:B------:R-:W-:Y:S01]  /*4690*/  IADD3 R21, PT, PT, R21, R16, R19 ;  /* 0x0000001015157210 */ /* 0x000fe20007ffe013 */
[----:B------:R-:W-:Y:S01]  /*46a0*/  IMAD.IADD R23, R16, 0x1, R23 ;  /* 0x0000000110177824 */ /* 0x000fe200078e0217 */
[----:B------:R-:W-:Y:S02]  /*46b0*/  LOP3.LUT R11, R11, R24, RZ, 0xfc, !PT ;  /* 0x000000180b0b7212 */ /* 0x000fe400078efcff */
[----:B------:R-:W-:-:S02]  /*46c0*/  SHF.R.U32.HI R24, RZ, 0x1e, R3 ;  /* 0x0000001eff187819 */ /* 0x000fc40000011603 */
[----:B------:R-:W-:Y:S02]  /*46d0*/  ISETP.NE.AND P4, PT, R23, 0x3, PT ;  /* 0x000000031700780c */ /* 0x000fe40003f85270 */
[----:B------:R-:W-:Y:S02]  /*46e0*/  LOP3.LUT R24, R24, 0x1, RZ, 0xc0, !PT ;  /* 0x0000000118187812 */ /* 0x000fe400078ec0ff */
[----:B------:R-:W-:-:S09]  /*46f0*/  LOP3.LUT R9, R14, R9, RZ, 0xfc, !PT ;  /* 0x000000090e097212 */ /* 0x000fd200078efcff */
[----:B------:R-:W-:Y:S02]  /*4700*/  @P4 ISETP.NE.AND P5, PT, R23, 0x2, PT ;  /* 0x000000021700480c */ /* 0x000fe40003fa5270 */
        /* <DEDUP_REMOVED lines=17> */
[----:B------:R-:W-:Y:S02]  /*4820*/  SHF.R.U32.HI R23, RZ, 0x1a, R7 ;  /* 0x0000001aff177819 */ /* 0x000fe40000011607 */
[C---:B------:R-:W-:Y:S02]  /*4830*/  @P6 ISETP.NE.U32.AND P0, PT, R10.reuse, 0x1, PT ;  /* 0x000000010a00680c */ /* 0x040fe40003f05070 */
[----:B------:R-:W-:Y:S02]  /*4840*/  LOP3.LUT R23, R23, 0x1, RZ, 0xc0, !PT ;  /* 0x0000000117177812 */ /* 0x000fe400078ec0ff */
[----:B------:R-:W-:Y:S02]  /*4850*/  @P6 ISETP.NE.U32.AND.EX P0, PT, RZ, RZ, PT, P0 ;  /* 0x000000ffff00620c */ /* 0x000fe40003f05100 */
[----:B------:R-:W-:-:S02]  /*4860*/  IADD3 R20, PT, PT, R10, R19, R23 ;  /* 0x000000130a147210 */ /* 0x000fc40007ffe017 */
[----:B------:R-:W-:Y:S02]  /*4870*/  SHF.R.U32.HI R19, RZ, 0x1a, R3 ;  /* 0x0000001aff137819 */ /* 0x000fe40000011603 */
[----:B------:R-:W-:Y:S02]  /*4880*/  SHF.R.U32.HI R10, RZ, 0x1a, R5 ;  /* 0x0000001aff0a7819 */ /* 0x000fe40000011605 */
[----:B------:R-:W-:Y:S02]  /*4890*/  LOP3.LUT R19, R19, 0x1, RZ, 0xc0, !PT ;  /* 0x0000000113137812 */ /* 0x000fe400078ec0ff */
[----:B------:R-:W-:Y:S02]  /*48a0*/  LOP3.LUT R10, R10, 0x1, RZ, 0xc0, !PT ;  /* 0x000000010a0a7812 */ /* 0x000fe400078ec0ff */
[----:B------:R-:W-:Y:S02]  /*48b0*/  IADD3 R25, PT, PT, R16, R20, R19 ;  /* 0x0000001410197210 */ /* 0x000fe40007ffe013 */
[----:B------:R-:W-:-:S02]  /*48c0*/  @P6 SEL R16, RZ, 0x1000000, P5 ;  /* 0x01000000ff106807 */ /* 0x000fc40002800000 */
[----:B------:R-:W-:Y:S01]  /*48d0*/  IADD3 R22, PT, PT, R22, R10, R23 ;  /* 0x0000000a16167210 */ /* 0x000fe20007ffe017 */
[----:B------:R-:W-:Y:S01]  /*48e0*/  IMAD.IADD R25, R10, 0x1, R25 ;  /* 0x000000010a197824 */ /* 0x000fe200078e0219 */
[----:B------:R-:W-:Y:S02]  /*48f0*/  @P6 SEL R2, R16, RZ, !P0 ;  /* 0x000000ff10026207 */ /* 0x000fe40004000000 */
[----:B------:R-:W-:Y:S01]  /*4900*/  LOP3.LUT R16, R6, R11, RZ, 0xfc, !PT ;  /* 0x0000000b06107212 */ /* 0x000fe200078efcff */
[----:B------:R-:W-:Y:S01]  /*4910*/  IMAD.MOV.U32 R11, RZ, RZ, 0x2000000 ;  /* 0x02000000ff0b7424 */ /* 0x000fe200078e00ff */
[----:B------:R-:W-:Y:S02]  /*4920*/  ISETP.NE.AND P4, PT, R25, 0x3, PT ;  /* 0x000000031900780c */ /* 0x000fe40003f85270 */
[----:B------:R-:W-:Y:S02]  /*4930*/  @P2 SEL R6, RZ, 0x40000000, P3 ;  /* 0x40000000ff062807 */ /* 0x000fe40001800000 */
[----:B------:R-:W-:-:S02]  /*4940*/  SHF.R.U32.HI R20, RZ, 0x1b, R5 ;  /* 0x0000001bff147819 */ /* 0x000fc40000011605 */
[----:B------:R-:W-:Y:S02]  /*4950*/  LOP3.LUT R2, R2, R9, RZ, 0xfc, !PT ;  /* 0x0000000902027212 */ /* 0x000fe400078efcff */
[----:B------:R-:W-:-:S05]  /*4960*/  LOP3.LUT R20, R20, 0x1, RZ, 0xc0, !PT ;  /* 0x0000000114147812 */ /* 0x000fca00078ec0ff */
[----:B------:R-:W-:Y:S01]  /*4970*/  @P4 ISETP.NE.AND P5, PT, R25, 0x2, PT ;  /* 0x000000021900480c */ /* 0x000fe20003fa5270 */
[----:B------:R-:W-:Y:S01]  /*4980*/  IMAD.MOV.U32 R25, RZ, RZ, 0x40000000 ;  /* 0x40000000ff197424 */ /* 0x000fe200078e00ff */
[----:B------:R-:W-:Y:S02]  /*4990*/  @P4 ISETP.NE.U32.AND P0, PT, R21, 0x1, PT ;  /* 0x000000011500480c */ /* 0x000fe40003f05070 */
[----:B------:R-:W-:Y:S02]  /*49a0*/  @P2 SEL R25, R6, RZ, !P1 ;  /* 0x000000ff06192207 */ /* 0x000fe40004800000 */
[----:B------:R-:W-:Y:S02]  /*49b0*/  @P4 ISETP.NE.U32.AND.EX P0, PT, RZ, RZ, PT, P0 ;  /* 0x000000ffff00420c */ /* 0x000fe40003f05100 */
[----:B------:R-:W-:Y:S02]  /*49c0*/  @P4 SEL R6, RZ, 0x2000000, P5 ;  /* 0x02000000ff064807 */ /* 0x000fe40002800000 */
[----:B------:R-:W-:-:S02]  /*49d0*/  LOP3.LUT R25, R25, R16, RZ, 0xfc, !PT ;  /* 0x0000001019197212 */ /* 0x000fc400078efcff */
[----:B------:R-:W-:Y:S02]  /*49e0*/  @P4 SEL R11, R6, RZ, !P0 ;  /* 0x000000ff060b4207 */ /* 0x000fe40004000000 */
[----:B------:R-:W-:Y:S02]  /*49f0*/  SHF.R.U32.HI R6, RZ, 0x1b, R7 ;  /* 0x0000001bff067819 */ /* 0x000fe40000011607 */
[----:B------:R-:W-:Y:S02]  /*4a00*/  LOP3.LUT R11, R11, R2, RZ, 0xfc, !PT ;  /* 0x000000020b0b7212 */ /* 0x000fe400078efcff */
[----:B------:R-:W-:-:S04]  /*4a10*/  LOP3.LUT R6, R6, 0x1, RZ, 0xc0, !PT ;  /* 0x0000000106067812 */ /* 0x000fc800078ec0ff */
[--C-:B------:R-:W-:Y:S02]  /*4a20*/  IADD3 R22, PT, PT, R21, R22, R6.reuse ;  /* 0x0000001615167210 */ /* 0x100fe40007ffe006 */
[----:B------:R-:W-:Y:S02]  /*4a30*/  SHF.R.U32.HI R21, RZ, 0x1b, R3 ;  /* 0x0000001bff157819 */ /* 0x000fe40000011603 */
[----:B------:R-:W-:Y:S02]  /*4a40*/  IADD3 R23, PT, PT, R23, R20, R6 ;  /* 0x0000001417177210 */ /* 0x000fe40007ffe006 */
[----:B------:R-:W-:-:S04]  /*4a50*/  LOP3.LUT R21, R21, 0x1, RZ, 0xc0, !PT ;  /* 0x0000000115157812 */ /* 0x000fc800078ec0ff */
[----:B------:R-:W-:Y:S02]  /*4a60*/  IADD3 R27, PT, PT, R18, R22, R21 ;  /* 0x00000016121b7210 */ /* 0x000fe40007ffe015 */
[----:B------:R-:W-:Y:S02]  /*4a70*/  SHF.R.U32.HI R18, RZ, 0x1c, R7 ;  /* 0x0000001cff127819 */ /* 0x000fe40000011607 */
[----:B------:R-:W-:Y:S01]  /*4a80*/  LOP3.LUT R22, R0, R25, RZ, 0xfc, !PT ;  /* 0x0000001900167212 */ /* 0x000fe200078efcff */
[----:B------:R-:W-:Y:S01]  /*4a90*/  IMAD.IADD R27, R20, 0x1, R27 ;  /* 0x00000001141b7824 */ /* 0x000fe200078e021b */
[----:B------:R-:W-:Y:S02]  /*4aa0*/  LOP3.LUT R18, R18, 0x1, RZ, 0xc0, !PT ;  /* 0x0000000112127812 */ /* 0x000fe400078ec0ff */
[----:B------:R-:W-:Y:S02]  /*4ab0*/  LOP3.LUT R22, R22, UR4, RZ, 0xfc, !PT ;  /* 0x0000000416167c12 */ /* 0x000fe4000f8efcff */
[----:B------:R-:W-:-:S02]  /*4ac0*/  ISETP.NE.AND P6, PT, R27, 0x3, PT ;  /* 0x000000031b00780c */ /* 0x000fc40003fc5270 */
[----:B------:R-:W-:Y:S02]  /*4ad0*/  IADD3 R23, PT, PT, R19, R23, R18 ;  /* 0x0000001713177210 */ /* 0x000fe40007ffe012 */
[----:B------:R-:W-:-:S04]  /*4ae0*/  LOP3.LUT R22, R22, UR4, RZ, 0xfc, !PT ;  /* 0x0000000416167c12 */ /* 0x000fc8000f8efcff */
[----:B------:R-:W-:-:S04]  /*4af0*/  LOP3.LUT R22, R22, UR4, RZ, 0xfc, !PT ;  /* 0x0000000416167c12 */ /* 0x000fc8000f8efcff */
[----:B------:R-:W-:Y:S02]  /*4b00*/  LOP3.LUT R22, R22, UR4, RZ, 0xfc, !PT ;  /* 0x0000000416167c12 */ /* 0x000fe4000f8efcff */
[----:B------:R-:W-:Y:S02]  /*4b10*/  @P6 ISETP.NE.U32.AND P1, PT, R19, 0x1, PT ;  /* 0x000000011300680c */ /* 0x000fe40003f25070 */
[----:B------:R-:W-:Y:S02]  /*4b20*/  SHF.R.U32.HI R19, RZ, 0x1c, R3 ;  /* 0x0000001cff137819 */ /* 0x000fe40000011603 */
[----:B------:R-:W-:Y:S02]  /*4b30*/  @P6 ISETP.NE.AND P2, PT, R27, 0x2, PT ;  /* 0x000000021b00680c */ /* 0x000fe40003f45270 */
[----:B------:R-:W-:Y:S02]  /*4b40*/  LOP3.LUT R19, R19, 0x1, RZ, 0xc0, !PT ;  /* 0x0000000113137812 */ /* 0x000fe400078ec0ff */
[----:B------:R-:W-:-:S02]  /*4b50*/  SHF.R.U32.HI R27, RZ, 0x1d, R5 ;  /* 0x0000001dff1b7819 */ /* 0x000fc40000011605 */
[----:B------:R-:W-:Y:S02]  /*4b60*/  IADD3 R10, PT, PT, R10, R23, R19 ;  /* 0x000000170a0a7210 */ /* 0x000fe40007ffe013 */
[----:B------:R-:W-:Y:S02]  /*4b70*/  SHF.R.U32.HI R23, RZ, 0x1c, R5 ;  /* 0x0000001cff177819 */ /* 0x000fe40000011605 */
[----:B------:R-:W-:Y:S02]  /*4b80*/  LOP3.LUT R27, R27, 0x1, RZ, 0xc0, !PT ;  /* 0x000000011b1b7812 */ /* 0x000fe400078ec0ff */
[----:B------:R-:W-:Y:S02]  /*4b90*/  LOP3.LUT R23, R23, 0x1, RZ, 0xc0, !PT ;  /* 0x0000000117177812 */ /* 0x000fe400078ec0ff */
[----:B------:R-:W-:Y:S02]  /*4ba0*/  @P6 ISETP.NE.U32.AND.EX P1, PT, RZ, RZ, PT, P1 ;  /* 0x000000ffff00620c */ /* 0x000fe40003f25110 */
[----:B------:R-:W-:Y:S01]  /*4bb0*/  IADD3 R6, PT, PT, R6, R23, R18 ;  /* 0x0000001706067210 */ /* 0x000fe20007ffe012 */
[----:B------:R-:W-:Y:S01]  /*4bc0*/  IMAD.IADD R10, R23, 0x1, R10 ;  /* 0x00000001170a7824 */ /* 0x000fe200078e020a */
[----:B------:R-:W-:-:S04]  /*4bd0*/  LOP3.LUT R22, R22, UR4, RZ, 0xfc, !PT ;  /* 0x0000000416167c12 */ /* 0x000fc8000f8efcff */
[----:B------:R-:W-:Y:S02]  /*4be0*/  ISETP.NE.AND P4, PT, R10, 0x3, PT ;  /* 0x000000030a00780c */ /* 0x000fe40003f85270 */
[----:B------:R-:W-:-:S11]  /*4bf0*/  LOP3.LUT R22, R22, UR4, RZ, 0xfc, !PT ;  /* 0x0000000416167c12 */ /* 0x000fd6000f8efcff */
[----:B------:R-:W-:Y:S02]  /*4c00*/  @P4 ISETP.NE.AND P5, PT, R10, 0x2, PT ;  /* 0x000000020a00480c */ /* 0x000fe40003fa5270 */
[----:B------:R-:W-:Y:S02]  /*4c10*/  SHF.R.U32.HI R10, RZ, 0x1d, R7 ;  /* 0x0000001dff0a7819 */ /* 0x000fe40000011607 */
[C---:B------:R-:W-:Y:S02]  /*4c20*/  @P4 ISETP.NE.U32.AND P0, PT, R21.reuse, 0x1, PT ;  /* 0x000000011500480c */ /* 0x040fe40003f05070 */
[----:B------:R-:W-:Y:S02]  /*4c30*/  LOP3.LUT R10, R10, 0x1, RZ, 0xc0, !PT ;  /* 0x000000010a0a7812 */ /* 0x000fe400078ec0ff */
[----:B------:R-:W-:Y:S02]  /*4c40*/  @P4 ISETP.NE.U32.AND.EX P0, PT, RZ, RZ, PT, P0 ;  /* 0x000000ffff00420c */ /* 0x000fe40003f05100 */
[----:B------:R-:W-:-:S02]  /*4c50*/  IADD3 R6, PT, PT, R21, R6, R10 ;  /* 0x0000000615067210 */ /* 0x000fc40007ffe00a */
[----:B------:R-:W-:Y:S02]  /*4c60*/  SHF.R.U32.HI R21, RZ, 0x1d, R3 ;  /* 0x0000001dff157819 */ /* 0x000fe40000011603 */
[----:B------:R-:W-:Y:S02]  /*4c70*/  @P4 SEL R0, RZ, 0x8000000, P5 ;  /* 0x08000000ff004807 */ /* 0x000fe40002800000 */
[----:B------:R-:W-:-:S04]  /*4c80*/  LOP3.LUT R21, R21, 0x1, RZ, 0xc0, !PT ;  /* 0x0000000115157812 */ /* 0x000fc800078ec0ff */
[----:B------:R-:W-:Y:S02]  /*4c90*/  IADD3 R6, PT, PT, R20, R6, R21 ;  /* 0x0000000614067210 */ /* 0x000fe40007ffe015 */
[----:B------:R-:W-:-:S03]  /*4ca0*/  @P6 SEL R20, RZ, 0x4000000, P2 ;  /* 0x04000000ff146807 */ /* 0x000fc60001000000 */
[----:B------:R-:W-:Y:S01]  /*4cb0*/  IMAD.IADD R6, R27, 0x1, R6 ;  /* 0x000000011b067824 */ /* 0x000fe200078e0206 */
[----:B------:R-:W-:Y:S02]  /*4cc0*/  @P6 SEL R4, R20, RZ, !P1 ;  /* 0x000000ff14046207 */ /* 0x000fe40004800000 */
[----:B------:R-:W-:Y:S02]  /*4cd0*/  IADD3 R20, PT, PT, R18, R27, R10 ;  /* 0x0000001b12147210 */ /* 0x000fe40007ffe00a */
[----:B------:R-:W-:Y:S02]  /*4ce0*/  ISETP.NE.AND P3, PT, R6, 0x3, PT ;  /* 0x000000030600780c */ /* 0x000fe40003f65270 */
[--C-:B------:R-:W-:Y:S02]  /*4cf0*/  SHF.R.U32.HI R18, RZ, 0x1f, R5.reuse ;  /* 0x0000001fff127819 */ /* 0x100fe40000011605 */
[----:B------:R-:W-:Y:S02]  /*4d00*/  SHF.R.U32.HI R5, RZ, 0x1e, R5 ;  /* 0x0000001eff057819 */ /* 0x000fe40000011605 */
[----:B------:R-:W-:-:S07]  /*4d10*/  LOP3.LUT R11, R4, R11, RZ, 0xfc, !PT ;  /* 0x0000000b040b7212 */ /* 0x000fce00078efcff */
[----:B------:R-:W-:Y:S01]  /*4d20*/  @P3 ISETP.NE.AND P2, PT, R6, 0x2, PT ;  /* 0x000000020600380c */ /* 0x000fe20003f45270 */
[----:B------:R-:W-:Y:S01]  /*4d30*/  IMAD.MOV.U32 R6, RZ, RZ, 0x8000000 ;  /* 0x08000000ff067424 */ /* 0x000fe200078e00ff */
[----:B------:R-:W-:Y:S02]  /*4d40*/  @P3 ISETP.NE.U32.AND P1, PT, R19, 0x1, PT ;  /* 0x000000011300380c */ /* 0x000fe40003f25070 */
[----:B------:R-:W-:Y:S01]  /*4d50*/  @P4 SEL R6, R0, RZ, !P0 ;  /* 0x000000ff00064207 */ /* 0x000fe20004000000 */
[----:B------:R-:W-:Y:S01]  /*4d60*/  IMAD.MOV.U32 R0, RZ, RZ, 0x10000000 ;  /* 0x10000000ff007424 */ /* 0x000fe200078e00ff */
[----:B------:R-:W-:Y:S02]  /*4d70*/  @P3 ISETP.NE.U32.AND.EX P0, PT, RZ, RZ, PT, P1 ;  /* 0x000000ffff00320c */ /* 0x000fe40003f05110 */
[----:B------:R-:W-:Y:S02]  /*4d80*/  @P3 SEL R16, RZ, 0x10000000, P2 ;  /* 0x10000000ff103807 */ /* 0x000fe40001000000 */
[----:B------:R-:W-:-:S02]  /*4d90*/  LOP3.LUT R11, R6, R11, RZ, 0xfc, !PT ;  /* 0x0000000b060b7212 */ /* 0x000fc400078efcff */
[----:B------:R-:W-:Y:S02]  /*4da0*/  @P3 SEL R0, R16, RZ, !P0 ;  /* 0x000000ff10003207 */ /* 0x000fe40004000000 */
[--C-:B------:R-:W-:Y:S02]  /*4db0*/  SHF.R.U32.HI R16, RZ, 0x1e, R7.reuse ;  /* 0x0000001eff107819 */ /* 0x100fe40000011607 */
[----:B------:R-:W-:Y:S02]  /*4dc0*/  SHF.R.U32.HI R7, RZ, 0x1f, R7 ;  /* 0x0000001fff077819 */ /* 0x000fe40000011607 */
[----:B------:R-:W-:Y:S02]  /*4dd0*/  LOP3.LUT R16, R16, 0x1, RZ, 0xc0, !PT ;  /* 0x0000000110107812 */ /* 0x000fe400078ec0ff */
[----:B------:R-:W-:Y:S02]  /*4de0*/  LOP3.LUT R0, R0, R11, RZ, 0xfc, !PT ;  /* 0x0000000b00007212 */ /* 0x000fe400078efcff */
[----:B------:R-:W-:-:S02]  /*4df0*/  IADD3 R20, PT, PT, R19, R20, R16 ;  /* 0x0000001413147210 */ /* 0x000fc40007ffe010 */
[----:B------:R-:W-:Y:S02]  /*4e00*/  LOP3.LUT R19, R22, UR4, RZ, 0xfc, !PT ;  /* 0x0000000416137c12 */ /* 0x000fe4000f8efcff */
[----:B------:R-:W-:Y:S02]  /*4e10*/  SHF.R.U32.HI R22, RZ, 0x1f, R3 ;  /* 0x0000001fff167819 */ /* 0x000fe40000011603 */
[----:B------:R-:W-:Y:S02]  /*4e20*/  LOP3.LUT R19, R19, UR4, RZ, 0xfc, !PT ;  /* 0x0000000413137c12 */ /* 0x000fe4000f8efcff */
[----:B------:R-:W-:Y:S01]  /*4e30*/  LOP3.LUT R3, R5, 0x1, RZ, 0xc0, !PT ;  /* 0x0000000105037812 */ /* 0x000fe200078ec0ff */
[----:B------:R-:W-:Y:S01]  /*4e40*/  IMAD.MOV.U32 R5, RZ, RZ, 0x20000000 ;  /* 0x20000000ff057424 */ /* 0x000fe200078e00ff */
[----:B------:R-:W-:Y:S02]  /*4e50*/  LOP3.LUT R19, R19, UR4, RZ, 0xfc, !PT ;  /* 0x0000000413137c12 */ /* 0x000fe4000f8efcff */
[----:B------:R-:W-:-:S02]  /*4e60*/  IADD3 R20, PT, PT, R23, R20, R24 ;  /* 0x0000001417147210 */ /* 0x000fc40007ffe018 */
[----:B------:R-:W-:Y:S02]  /*4e70*/  LOP3.LUT R19, R19, UR4, RZ, 0xfc, !PT ;  /* 0x0000000413137c12 */ /* 0x000fe4000f8efcff */
[----:B------:R-:W-:Y:S01]  /*4e80*/  IADD3 R10, PT, PT, R10, R3, R16 ;  /* 0x000000030a0a7210 */ /* 0x000fe20007ffe010 */
[----:B------:R-:W-:Y:S01]  /*4e90*/  IMAD.IADD R20, R3, 0x1, R20 ;  /* 0x0000000103147824 */ /* 0x000fe200078e0214 */
[----:B------:R-:W-:Y:S02]  /*4ea0*/  LOP3.LUT R19, R19, UR4, RZ, 0xfc, !PT ;  /* 0x0000000413137c12 */ /* 0x000fe4000f8efcff */
[----:B------:R-:W-:Y:S02]  /*4eb0*/  IADD3 R16, PT, PT, R16, R18, R7 ;  /* 0x0000001210107210 */ /* 0x000fe40007ffe007 */
[----:B------:R-:W-:Y:S02]  /*4ec0*/  LOP3.LUT R19, R19, UR4, RZ, 0xfc, !PT ;  /* 0x0000000413137c12 */ /* 0x000fe4000f8efcff */
[----:B------:R-:W-:-:S02]  /*4ed0*/  ISETP.NE.AND P6, PT, R20, 0x3, PT ;  /* 0x000000031400780c */ /* 0x000fc40003fc5270 */
[----:B------:R-:W-:Y:S02]  /*4ee0*/  LOP3.LUT R19, R19, UR4, RZ, 0xfc, !PT ;  /* 0x0000000413137c12 */ /* 0x000fe4000f8efcff */
[----:B------:R-:W-:Y:S01]  /*4ef0*/  IADD3 R10, PT, PT, R21, R10, R7 ;  /* 0x0000000a150a7210 */ /* 0x000fe20007ffe007 */
[----:B------:R-:W-:Y:S01]  /*4f00*/  IMAD.MOV.U32 R7, RZ, RZ, 0x40000000 ;  /* 0x40000000ff077424 */ /* 0x000fe200078e00ff */
[----:B------:R-:W-:Y:S02]  /*4f10*/  LOP3.LUT R19, R19, UR4, RZ, 0xfc, !PT ;  /* 0x0000000413137c12 */ /* 0x000fe4000f8efcff */
[----:B------:R-:W-:Y:S02]  /*4f20*/  IADD3 R16, PT, PT, R24, R16, R15 ;  /* 0x0000001018107210 */ /* 0x000fe40007ffe00f */
[----:B------:R-:W-:Y:S02]  /*4f30*/  LOP3.LUT R19, R19, UR4, RZ, 0xfc, !PT ;  /* 0x0000000413137c12 */ /* 0x000fe4000f8efcff */
[----:B------:R-:W-:-:S02]  /*4f40*/  IADD3 R27, PT, PT, R27, R10, R22 ;  /* 0x0000000a1b1b7210 */ /* 0x000fc40007ffe016 */
[----:B------:R-:W-:Y:S02]  /*4f50*/  LOP3.LUT R19, R19, UR4, RZ, 0xfc, !PT ;  /* 0x0000000413137c12 */ /* 0x000fe4000f8efcff */
[----:B------:R-:W-:Y:S01]  /*4f60*/  IADD3 R16, PT, PT, R3, R16, R17 ;  /* 0x0000001003107210 */ /* 0x000fe20007ffe011 */
[----:B------:R-:W-:Y:S01]  /*4f70*/  IMAD.IADD R27, R27, 0x1, R18 ;  /* 0x000000011b1b7824 */ /* 0x000fe200078e0212 */
[----:B------:R-:W-:Y:S02]  /*4f80*/  LOP3.LUT R19, R19, UR4, RZ, 0xfc, !PT ;  /* 0x0000000413137c12 */ /* 0x000fe4000f8efcff */
[----:B------:R-:W-:Y:S01]  /*4f90*/  @P6 ISETP.NE.AND P3, PT, R20, 0x2, PT ;  /* 0x000000021400680c */ /* 0x000fe20003f65270 */
[----:B------:R-:W-:Y:S01]  /*4fa0*/  IMAD.IADD R13, R16, 0x1, R13 ;  /* 0x00000001100d7824 */ /* 0x000fe200078e020d */
[----:B------:R-:W-:Y:S02]  /*4fb0*/  LOP3.LUT R19, R19, UR4, RZ, 0xfc, !PT ;  /* 0x0000000413137c12 */ /* 0x000fe4000f8efcff */
[----:B------:R-:W-:-:S02]  /*4fc0*/  @P6 ISETP.NE.U32.AND P1, PT, R21, 0x1, PT ;  /* 0x000000011500680c */ /* 0x000fc40003f25070 */
[----:B------:R-:W-:Y:S02]  /*4fd0*/  LOP3.LUT R19, R19, UR4, RZ, 0xfc, !PT ;  /* 0x0000000413137c12 */ /* 0x000fe4000f8efcff */
[----:B------:R-:W-:Y:S02]  /*4fe0*/  ISETP.NE.AND P5, PT, R27, 0x3, PT ;  /* 0x000000031b00780c */ /* 0x000fe40003fa5270 */
[----:B------:R-:W-:Y:S02]  /*4ff0*/  LOP3.LUT R19, R19, UR4, RZ, 0xfc, !PT ;  /* 0x0000000413137c12 */ /* 0x000fe4000f8efcff */
[----:B------:R-:W-:Y:S02]  /*5000*/  ISETP.NE.AND P2, PT, R13, 0x3, PT ;  /* 0x000000030d00780c */ /* 0x000fe40003f45270 */
[----:B------:R-:W-:Y:S02]  /*5010*/  LOP3.LUT R19, R19, UR4, RZ, 0xfc, !PT ;  /* 0x0000000413137c12 */ /* 0x000fe4000f8efcff */
[----:B------:R-:W-:-:S02]  /*5020*/  @P6 SEL R3, RZ, 0x20000000, P3 ;  /* 0x20000000ff036807 */ /* 0x000fc40001800000 */
[----:B------:R-:W-:Y:S02]  /*5030*/  LOP3.LUT R19, R19, UR4, RZ, 0xfc, !PT ;  /* 0x0000000413137c12 */ /* 0x000fe4000f8efcff */
[----:B------:R-:W-:Y:S02]  /*5040*/  @P6 ISETP.NE.U32.AND.EX P1, PT, RZ, RZ, PT, P1 ;  /* 0x000000ffff00620c */ /* 0x000fe40003f25110 */
[----:B------:R-:W-:Y:S02]  /*5050*/  LOP3.LUT R19, R19, UR4, RZ, 0xfc, !PT ;  /* 0x0000000413137c12 */ /* 0x000fe4000f8efcff */
[----:B------:R-:W-:Y:S02]  /*5060*/  @P6 SEL R5, R3, RZ, !P1 ;  /* 0x000000ff03056207 */ /* 0x000fe40004800000 */
[----:B------:R-:W-:Y:S01]  /*5070*/  LOP3.LUT R19, R19, UR4, RZ, 0xfc, !PT ;  /* 0x0000000413137c12 */ /* 0x000fe2000f8efcff */
[----:B------:R-:W0:Y:S01]  /*5080*/  LDC.64 R2, c[0x0][0x388] ;  /* 0x0000e200ff027b82 */ /* 0x000e220000000a00 */
[----:B------:R-:W-:-:S02]  /*5090*/  @P5 ISETP.NE.AND P4, PT, R27, 0x2, PT ;  /* 0x000000021b00580c */ /* 0x000fc40003f85270 */
[----:B------:R-:W-:Y:S02]  /*50a0*/  LOP3.LUT R19, R19, UR4, RZ, 0xfc, !PT ;  /* 0x0000000413137c12 */ /* 0x000fe4000f8efcff */
[----:B------:R-:W-:Y:S02]  /*50b0*/  @P5 ISETP.NE.U32.AND P0, PT, R24, 0x1, PT ;  /* 0x000000011800580c */ /* 0x000fe40003f05070 */
[----:B------:R-:W-:Y:S02]  /*50c0*/  LOP3.LUT R19, R19, UR4, RZ, 0xfc, !PT ;  /* 0x0000000413137c12 */ /* 0x000fe4000f8efcff */
[----:B------:R-:W-:Y:S02]  /*50d0*/  @P2 LOP3.LUT R22, R22, 0x1, RZ, 0xc0, !PT ;  /* 0x0000000116162812 */ /* 0x000fe400078ec0ff */
[----:B------:R-:W-:Y:S02]  /*50e0*/  LOP3.LUT R19, R19, UR4, RZ, 0xfc, !PT ;  /* 0x0000000413137c12 */ /* 0x000fe4000f8efcff */
[----:B------:R-:W-:-:S02]  /*50f0*/  @P5 ISETP.NE.U32.AND.EX P0, PT, RZ, RZ, PT, P0 ;  /* 0x000000ffff00520c */ /* 0x000fc40003f05100 */
[----:B------:R-:W-:Y:S02]  /*5100*/  LOP3.LUT R19, R19, UR4, RZ, 0xfc, !PT ;  /* 0x0000000413137c12 */ /* 0x000fe4000f8efcff */
[----:B------:R-:W-:Y:S02]  /*5110*/  @P5 SEL R4, RZ, 0x40000000, P4 ;  /* 0x40000000ff045807 */ /* 0x000fe40002000000 */
[----:B------:R-:W-:Y:S02]  /*5120*/  @P2 ISETP.NE.AND P3, PT, R13, 0x2, PT ;  /* 0x000000020d00280c */ /* 0x000fe40003f65270 */
[----:B------:R-:W-:Y:S02]  /*5130*/  @P2 ISETP.NE.U32.AND P1, PT, R22, 0x1, PT ;  /* 0x000000011600280c */ /* 0x000fe40003f25070 */
[----:B------:R-:W-:Y:S01]  /*5140*/  LOP3.LUT R19, R19, UR4, RZ, 0xfc, !PT ;  /* 0x0000000413137c12 */ /* 0x000fe2000f8efcff */
[----:B0-----:R-:W-:Y:S01]  /*5150*/  IMAD.WIDE R2, R8, 0x8, R2 ;  /* 0x0000000808027825 */ /* 0x001fe200078e0202 */
[----:B------:R-:W-:-:S02]  /*5160*/  @P5 SEL R7, R4, RZ, !P0 ;  /* 0x000000ff04075207 */ /* 0x000fc40004000000 */
[----:B------:R-:W-:Y:S01]  /*5170*/  @P2 SEL R6, RZ, 0x80000000, P3 ;  /* 0x80000000ff062807 */ /* 0x000fe20001800000 */
[----:B------:R-:W-:Y:S01]  /*5180*/  IMAD.MOV.U32 R4, RZ, RZ, -0x80000000 ;  /* 0x80000000ff047424 */ /* 0x000fe200078e00ff */
[----:B------:R-:W-:Y:S02]  /*5190*/  @P2 ISETP.NE.U32.AND.EX P0, PT, RZ, RZ, PT, P1 ;  /* 0x000000ffff00220c */ /* 0x000fe40003f05110 */
[----:B------:R-:W-:Y:S02]  /*51a0*/  LOP3.LUT R0, R5, R0, RZ, 0xfc, !PT ;  /* 0x0000000005007212 */ /* 0x000fe400078efcff */
[----:B------:R-:W-:Y:S02]  /*51b0*/  LOP3.LUT R19, R19, UR4, RZ, 0xfc, !PT ;  /* 0x0000000413137c12 */ /* 0x000fe4000f8efcff */
[----:B------:R-:W-:Y:S02]  /*51c0*/  @P2 SEL R4, R6, RZ, !P0 ;  /* 0x000000ff06042207 */ /* 0x000fe40004000000 */
[----:B------:R-:W-:-:S02]  /*51d0*/  LOP3.LUT R7, R7, R0, RZ, 0xfc, !PT ;  /* 0x0000000007077212 */ /* 0x000fc400078efcff */
[----:B------:R-:W-:Y:S02]  /*51e0*/  LOP3.LUT R19, R19, UR4, RZ, 0xfc, !PT ;  /* 0x0000000413137c12 */ /* 0x000fe4000f8efcff */
[----:B------:R-:W-:Y:S02]  /*51f0*/  LOP3.LUT R5, R4, R7, RZ, 0xfc, !PT ;  /* 0x0000000704057212 */ /* 0x000fe400078efcff */
[----:B------:R-:W-:-:S05]  /*5200*/  LOP3.LUT R4, R19, UR4, RZ, 0xfc, !PT ;  /* 0x0000000413047c12 */ /* 0x000fca000f8efcff */
[----:B------:R-:W-:Y:S01]  /*5210*/  STG.E.64 desc[UR8][R2.64], R4 ;  /* 0x0000000402007986 */ /* 0x000fe2000c101b08 */
[----:B------:R-:W-:Y:S05]  /*5220*/  EXIT ;  /* 0x000000000000794d */ /* 0x000fea0003800000 */
.L_x_4:
[----:B------:R-:W-:-:S00]  /*5230*/  BRA `(.L_x_4) ;  /* 0xfffffffc00fc7947 */ /* 0x000fc0000383ffff */
[----:B------:R-:W-:-:S00]  /*5240*/  NOP ;  /* 0x0000000000007918 */ /* 0x000fc00000000000 */
        /* <DEDUP_REMOVED lines=11> */
.L_x_5:


//--------------------- .nv.shared.reserved.0     --------------------------
	.section	.nv.shared.reserved.0,"aw",@nobits
	.weak		__nv_reservedSMEM_offset_0_alias
	.size		__nv_reservedSMEM_offset_0_alias, 0, 64
	.other		__nv_reservedSMEM_offset_0_alias,@"STO_CUDA_RESERVED_SHARED STV_DEFAULT"
__nv_reservedSMEM_offset_0_alias:
	.zero		0
	.zero		64


//--------------------- .nv.constant0._Z19game_of_life_kernelPKmPmii --------------------------
	.section	.nv.constant0._Z19game_of_life_kernelPKmPmii,"a",@progbits
	.sectionflags	@""
	.align	4
.nv.constant0._Z19game_of_life_kernelPKmPmii:
	.zero		920


//--------------------- SYMBOLS --------------------------

	.type		.nv.reservedSmem.offset0,@object
	.size		.nv.reservedSmem.offset0,0x4
